	.target	sm_90a

	.elftype	@"ET_EXEC"


//--------------------- .note.nv.tkinfo           --------------------------
	.section	.note.nv.tkinfo,"",@"SHT_NOTE"
	.sectionflags	@"SHF_NOTE_NV_TKINFO"
	.tkinfo
        /*0018*/ 	.word	0x00000002
        /*0030*/ 	.string	""
        /*0030*/ 	.string	"ptxas"
        /*0030*/ 	.string	"Cuda compilation tools, release 13.0, V13.0.88"
        /*0030*/ 	.string	"Build cuda_13.0.r13.0/compiler.36424714_0"
        /*0030*/ 	.string	"-arch sm_90a -m 64 "



//--------------------- .note.nv.cuinfo           --------------------------
	.section	.note.nv.cuinfo,"",@"SHT_NOTE"
	.sectionflags	@"SHF_NOTE_NV_CUINFO"
        /*0018*/ 	.short	0x0002
        /*001a*/ 	.short	0x005a
        /*001c*/ 	.short	0x0082
	.zero		2


//--------------------- .nv.info                  --------------------------
	.section	.nv.info,"",@"SHT_CUDA_INFO"
	.align	4


	//----- nvinfo : EIATTR_REGCOUNT
	.align		4
        /*0000*/ 	.byte	0x04, 0x2f
        /*0002*/ 	.short	(.L_15 - .L_14)
	.align		4
.L_14:
        /*0004*/ 	.word	index@(_ZN7cutlass13device_kernelINS_4gemm6kernel13GemmUniversalIN4cute5tupleIJiiiiEEENS1_10collective13CollectiveMmaINS1_34MainloopSm90TmaGmmaWarpSpecializedILi5ENS5_IJNS4_1CILi1EEENSA_ILi2EEESB_EEENS1_32KernelTmaWarpSpecializedPingpongEEENS5_IJNSA_ILi64EEESG_NSA_ILi32EEEEEEaNS5_IJlSB_lEEEaSJ_NS4_8TiledMMAINS4_8MMA_AtomIJNS4_4SM904GMMA26MMA_64x64x32_S32S8S8_SS_TNEEEENS4_6LayoutINS5_IJSB_SB_SB_EEENS5_IJNSA_ILi0EEESS_SS_EEEEENS5_IJNS4_10UnderscoreESV_SV_EEEEENS4_23SM90_TMA_LOAD_MULTICASTENS4_14ComposedLayoutINS4_7SwizzleILi1ELi4ELi3EEENS4_18smem_ptr_flag_bitsILi8EEENSQ_INS5_IJNSA_ILi8EEESH_EEENS5_IJSH_SB_EEEEEEEvNS4_8identityENS4_13SM90_TMA_LOADES18_vS19_EENS_8epilogue10collective6detail29Sm90TmaWarpSpecializedAdapterINS1D_15DefaultEpilogueIaSJ_SJ_NS1C_6thread17LinearCombinationIaLi1EiiLNS1H_9ScaleType4KindE0ELNS_15FloatRoundStyleE2EaEENS1_15EpilogueDefaultEEEEEvvEEEEvNT_6ParamsE)
        /*0008*/ 	.word	0x000000a8


	//----- nvinfo : EIATTR_FRAME_SIZE
	.align		4
.L_15:
        /*000c*/ 	.byte	0x04, 0x11
        /*000e*/ 	.short	(.L_17 - .L_16)
	.align		4
.L_16:
        /*0010*/ 	.word	index@(_ZN7cutlass13device_kernelINS_4gemm6kernel13GemmUniversalIN4cute5tupleIJiiiiEEENS1_10collective13CollectiveMmaINS1_34MainloopSm90TmaGmmaWarpSpecializedILi5ENS5_IJNS4_1CILi1EEENSA_ILi2EEESB_EEENS1_32KernelTmaWarpSpecializedPingpongEEENS5_IJNSA_ILi64EEESG_NSA_ILi32EEEEEEaNS5_IJlSB_lEEEaSJ_NS4_8TiledMMAINS4_8MMA_AtomIJNS4_4SM904GMMA26MMA_64x64x32_S32S8S8_SS_TNEEEENS4_6LayoutINS5_IJSB_SB_SB_EEENS5_IJNSA_ILi0EEESS_SS_EEEEENS5_IJNS4_10UnderscoreESV_SV_EEEEENS4_23SM90_TMA_LOAD_MULTICASTENS4_14ComposedLayoutINS4_7SwizzleILi1ELi4ELi3EEENS4_18smem_ptr_flag_bitsILi8EEENSQ_INS5_IJNSA_ILi8EEESH_EEENS5_IJSH_SB_EEEEEEEvNS4_8identityENS4_13SM90_TMA_LOADES18_vS19_EENS_8epilogue10collective6detail29Sm90TmaWarpSpecializedAdapterINS1D_15DefaultEpilogueIaSJ_SJ_NS1C_6thread17LinearCombinationIaLi1EiiLNS1H_9ScaleType4KindE0ELNS_15FloatRoundStyleE2EaEENS1_15EpilogueDefaultEEEEEvvEEEEvNT_6ParamsE)
        /*0014*/ 	.word	0x00000008


	//----- nvinfo : EIATTR_MIN_STACK_SIZE
	.align		4
.L_17:
        /*0018*/ 	.byte	0x04, 0x12
        /*001a*/ 	.short	(.L_19 - .L_18)
	.align		4
.L_18:
        /*001c*/ 	.word	index@(_ZN7cutlass13device_kernelINS_4gemm6kernel13GemmUniversalIN4cute5tupleIJiiiiEEENS1_10collective13CollectiveMmaINS1_34MainloopSm90TmaGmmaWarpSpecializedILi5ENS5_IJNS4_1CILi1EEENSA_ILi2EEESB_EEENS1_32KernelTmaWarpSpecializedPingpongEEENS5_IJNSA_ILi64EEESG_NSA_ILi32EEEEEEaNS5_IJlSB_lEEEaSJ_NS4_8TiledMMAINS4_8MMA_AtomIJNS4_4SM904GMMA26MMA_64x64x32_S32S8S8_SS_TNEEEENS4_6LayoutINS5_IJSB_SB_SB_EEENS5_IJNSA_ILi0EEESS_SS_EEEEENS5_IJNS4_10UnderscoreESV_SV_EEEEENS4_23SM90_TMA_LOAD_MULTICASTENS4_14ComposedLayoutINS4_7SwizzleILi1ELi4ELi3EEENS4_18smem_ptr_flag_bitsILi8EEENSQ_INS5_IJNSA_ILi8EEESH_EEENS5_IJSH_SB_EEEEEEEvNS4_8identityENS4_13SM90_TMA_LOADES18_vS19_EENS_8epilogue10collective6detail29Sm90TmaWarpSpecializedAdapterINS1D_15DefaultEpilogueIaSJ_SJ_NS1C_6thread17LinearCombinationIaLi1EiiLNS1H_9ScaleType4KindE0ELNS_15FloatRoundStyleE2EaEENS1_15EpilogueDefaultEEEEEvvEEEEvNT_6ParamsE)
        /*0020*/ 	.word	0x00000008
.L_19:


//--------------------- .nv.compat                --------------------------
	.section	.nv.compat,"",@"SHT_CUDA_COMPAT_INFO"
	.align	4
        /*0000*/ 	.byte	0x02, 0x09, 0x01, 0x00, 0x02, 0x02, 0x04, 0x00, 0x02, 0x05, 0x05, 0x00, 0x03, 0x07, 0x01, 0x01
        /*0010*/ 	.byte	0x02, 0x03, 0x01, 0x00, 0x02, 0x06, 0x01, 0x00, 0x04, 0x0b, 0x08, 0x00, 0x00, 0x00, 0x00, 0x00
        /*0020*/ 	.byte	0x00, 0x00, 0x00, 0x00


//--------------------- .nv.info._ZN7cutlass13device_kernelINS_4gemm6kernel13GemmUniversalIN4cute5tupleIJiiiiEEENS1_10collective13CollectiveMmaINS1_34MainloopSm90TmaGmmaWarpSpecializedILi5ENS5_IJNS4_1CILi1EEENSA_ILi2EEESB_EEENS1_32KernelTmaWarpSpecializedPingpongEEENS5_IJNSA_ILi64EEESG_NSA_ILi32EEEEEEaNS5_IJlSB_lEEEaSJ_NS4_8TiledMMAINS4_8MMA_AtomIJNS4_4SM904GMMA26MMA_64x64x32_S32S8S8_SS_TNEEEENS4_6LayoutINS5_IJSB_SB_SB_EEENS5_IJNSA_ILi0EEESS_SS_EEEEENS5_IJNS4_10UnderscoreESV_SV_EEEEENS4_23SM90_TMA_LOAD_MULTICASTENS4_14ComposedLayoutINS4_7SwizzleILi1ELi4ELi3EEENS4_18smem_ptr_flag_bitsILi8EEENSQ_INS5_IJNSA_ILi8EEESH_EEENS5_IJSH_SB_EEEEEEEvNS4_8identityENS4_13SM90_TMA_LOADES18_vS19_EENS_8epilogue10collective6detail29Sm90TmaWarpSpecializedAdapterINS1D_15DefaultEpilogueIaSJ_SJ_NS1C_6thread17LinearCombinationIaLi1EiiLNS1H_9ScaleType4KindE0ELNS_15FloatRoundStyleE2EaEENS1_15EpilogueDefaultEEEEEvvEEEEvNT_6ParamsE --------------------------
	.section	.nv.info._ZN7cutlass13device_kernelINS_4gemm6kernel13GemmUniversalIN4cute5tupleIJiiiiEEENS1_10collective13CollectiveMmaINS1_34MainloopSm90TmaGmmaWarpSpecializedILi5ENS5_IJNS4_1CILi1EEENSA_ILi2EEESB_EEENS1_32KernelTmaWarpSpecializedPingpongEEENS5_IJNSA_ILi64EEESG_NSA_ILi32EEEEEEaNS5_IJlSB_lEEEaSJ_NS4_8TiledMMAINS4_8MMA_AtomIJNS4_4SM904GMMA26MMA_64x64x32_S32S8S8_SS_TNEEEENS4_6LayoutINS5_IJSB_SB_SB_EEENS5_IJNSA_ILi0EEESS_SS_EEEEENS5_IJNS4_10UnderscoreESV_SV_EEEEENS4_23SM90_TMA_LOAD_MULTICASTENS4_14ComposedLayoutINS4_7SwizzleILi1ELi4ELi3EEENS4_18smem_ptr_flag_bitsILi8EEENSQ_INS5_IJNSA_ILi8EEESH_EEENS5_IJSH_SB_EEEEEEEvNS4_8identityENS4_13SM90_TMA_LOADES18_vS19_EENS_8epilogue10collective6detail29Sm90TmaWarpSpecializedAdapterINS1D_15DefaultEpilogueIaSJ_SJ_NS1C_6thread17LinearCombinationIaLi1EiiLNS1H_9ScaleType4KindE0ELNS_15FloatRoundStyleE2EaEENS1_15EpilogueDefaultEEEEEvvEEEEvNT_6ParamsE,"",@"SHT_CUDA_INFO"
	.sectionflags	@""
	.align	4


	//----- nvinfo : EIATTR_CUDA_API_VERSION
	.align		4
        /*0000*/ 	.byte	0x04, 0x37
        /*0002*/ 	.short	(.L_21 - .L_20)
.L_20:
        /*0004*/ 	.word	0x00000082


	//----- nvinfo : EIATTR_KPARAM_INFO
	.align		4
.L_21:
        /*0008*/ 	.byte	0x04, 0x17
        /*000a*/ 	.short	(.L_23 - .L_22)
.L_22:
        /*000c*/ 	.word	0x00000000
        /*0010*/ 	.short	0x0000
        /*0012*/ 	.short	0x0070
        /*0014*/ 	.byte	0x00, 0xf0, 0x01, 0x10


	//----- nvinfo : EIATTR_SPARSE_MMA_MASK
	.align		4
.L_23:
        /*0018*/ 	.byte	0x03, 0x50
        /*001a*/ 	.short	0x0000


	//----- nvinfo : EIATTR_MAXREG_COUNT
	.align		4
        /*001c*/ 	.byte	0x03, 0x1b
        /*001e*/ 	.short	0x00a8


	//----- nvinfo : EIATTR_NUM_BARRIERS
	.align		4
        /*0020*/ 	.byte	0x02, 0x4c
        /*0022*/ 	.byte	0x01
	.zero		1


	//----- nvinfo : EIATTR_EXTERNS
	.align		4
        /*0024*/ 	.byte	0x04, 0x0f
        /*0026*/ 	.short	(.L_25 - .L_24)


	//   ....[0]....
	.align		4
.L_24:
        /*0028*/ 	.word	index@(__assertfail)


	//----- nvinfo : EIATTR_ANNOTATIONS
	.align		4
.L_25:
        /*002c*/ 	.byte	0x04, 0x55
        /*002e*/ 	.short	(.L_27 - .L_26)


	//   ....[0]....
.L_26:
        /*0030*/ 	.word	0x00000001
        /*0034*/ 	.byte	0x60, 0x0d, 0x00, 0x00, 0x01, 0x00, 0x00, 0x00, 0x00, 0x14, 0x00, 0x00, 0x01, 0x00, 0x00, 0x00
        /*0044*/ 	.byte	0xb0, 0x3c, 0x00, 0x00, 0x01, 0x00, 0x00, 0x00, 0xc0, 0x48, 0x00, 0x00


	//----- nvinfo : EIATTR_MERCURY_ISA_VERSION
	.align		4
.L_27:
        /*0050*/ 	.byte	0x03, 0x5f
        /*0052*/ 	.short	0x0101


	//----- nvinfo : EIATTR_INT_WARP_WIDE_INSTR_OFFSETS
	.align		4
        /*0054*/ 	.byte	0x04, 0x31
        /*0056*/ 	.short	(.L_29 - .L_28)


	//   ....[0]....
.L_28:
        /*0058*/ 	.word	0x000004f0


	//   ....[1]....
        /*005c*/ 	.word	0x00000530


	//   ....[2]....
        /*0060*/ 	.word	0x000005b0


	//   ....[3]....
        /*0064*/ 	.word	0x00000610


	//   ....[4]....
        /*0068*/ 	.word	0x000006c0


	//   ....[5]....
        /*006c*/ 	.word	0x000006d0


	//   ....[6]....
        /*0070*/ 	.word	0x00000740


	//   ....[7]....
        /*0074*/ 	.word	0x00000790


	//   ....[8]....
        /*0078*/ 	.word	0x00001d90


	//----- nvinfo : EIATTR_COOP_GROUP_MASK_REGIDS
	.align		4
.L_29:
        /*007c*/ 	.byte	0x04, 0x29
        /*007e*/ 	.short	(.L_31 - .L_30)


	//   ....[0]....
.L_30:
        /*0080*/ 	.word	0xffffffff


	//   ....[1]....
        /*0084*/ 	.word	0xffffffff


	//   ....[2]....
        /*0088*/ 	.word	0xffffffff


	//   ....[3]....
        /*008c*/ 	.word	0xffffffff


	//   ....[4]....
        /*0090*/ 	.word	0xffffffff


	//   ....[5]....
        /*0094*/ 	.word	0xffffffff


	//   ....[6]....
        /*0098*/ 	.word	0xffffffff


	//----- nvinfo : EIATTR_COOP_GROUP_INSTR_OFFSETS
	.align		4
.L_31:
        /*009c*/ 	.byte	0x04, 0x28
        /*009e*/ 	.short	(.L_33 - .L_32)


	//   ....[0]....
.L_32:
        /*00a0*/ 	.word	0x00000070


	//   ....[1]....
        /*00a4*/ 	.word	0x00000080


	//   ....[2]....
        /*00a8*/ 	.word	0x00000140


	//   ....[3]....
        /*00ac*/ 	.word	0x00000310


	//   ....[4]....
        /*00b0*/ 	.word	0x00000350


	//   ....[5]....
        /*00b4*/ 	.word	0x000003f0


	//   ....[6]....
        /*00b8*/ 	.word	0x00000910


	//----- nvinfo : EIATTR_REG_RECONFIG
	.align		4
.L_33:
        /*00bc*/ 	.byte	0x01, 0x54
	.zero		2


	//----- nvinfo : EIATTR_SYSCALL_OFFSETS
	.align		4
        /*00c0*/ 	.byte	0x04, 0x46
        /*00c2*/ 	.short	(.L_35 - .L_34)


	//   ....[0]....
.L_34:
        /*00c4*/ 	.word	0x00001890


	//----- nvinfo : EIATTR_MBARRIER_INSTR_OFFSETS
	.align		4
.L_35:
        /*00c8*/ 	.byte	0x04, 0x39
        /*00ca*/ 	.short	(.L_37 - .L_36)


	//   ....[0]....
.L_36:
        /*00cc*/ 	.word	0x00000250
        /*00d0*/ 	.word	0x000000ff
        /*00d4*/ 	.word	0x00000000
        /*00d8*/ 	.short	0x0100
        /*00da*/ 	.byte	0x08
	.zero		1


	//   ....[1]....
        /*00dc*/ 	.word	0x00000260
        /*00e0*/ 	.word	0x000000ff
        /*00e4*/ 	.word	0x00000028
        /*00e8*/ 	.short	0x0100
        /*00ea*/ 	.byte	0x08
	.zero		1


	//   ....[2]....
        /*00ec*/ 	.word	0x00000270
        /*00f0*/ 	.word	0x000000ff
        /*00f4*/ 	.word	0x00000008
        /*00f8*/ 	.short	0x0100
        /*00fa*/ 	.byte	0x08
	.zero		1


	//   ....[3]....
        /*00fc*/ 	.word	0x00000280
        /*0100*/ 	.word	0x000000ff
        /*0104*/ 	.word	0x00000030
        /*0108*/ 	.short	0x0100
        /*010a*/ 	.byte	0x08
	.zero		1


	//   ....[4]....
        /*010c*/ 	.word	0x00000290
        /*0110*/ 	.word	0x000000ff
        /*0114*/ 	.word	0x00000010
        /*0118*/ 	.short	0x0100
        /*011a*/ 	.byte	0x08
	.zero		1


	//   ....[5]....
        /*011c*/ 	.word	0x000002a0
        /*0120*/ 	.word	0x000000ff
        /*0124*/ 	.word	0x00000038
        /*0128*/ 	.short	0x0100
        /*012a*/ 	.byte	0x08
	.zero		1


	//   ....[6]....
        /*012c*/ 	.word	0x000002b0
        /*0130*/ 	.word	0x000000ff
        /*0134*/ 	.word	0x00000018
        /*0138*/ 	.short	0x0100
        /*013a*/ 	.byte	0x08
	.zero		1


	//   ....[7]....
        /*013c*/ 	.word	0x000002c0
        /*0140*/ 	.word	0x000000ff
        /*0144*/ 	.word	0x00000040
        /*0148*/ 	.short	0x0100
        /*014a*/ 	.byte	0x08
	.zero		1


	//   ....[8]....
        /*014c*/ 	.word	0x000002d0
        /*0150*/ 	.word	0x000000ff
        /*0154*/ 	.word	0x00000020
        /*0158*/ 	.short	0x0100
        /*015a*/ 	.byte	0x08
	.zero		1


	//   ....[9]....
        /*015c*/ 	.word	0x000002e0
        /*0160*/ 	.word	0x000000ff
        /*0164*/ 	.word	0x00000048
        /*0168*/ 	.short	0x0100
        /*016a*/ 	.byte	0x08
	.zero		1


	//   ....[10]....
        /*016c*/ 	.word	0x000007c0
        /*0170*/ 	.word	0x000000ff
        /*0174*/ 	.word	0x00000080
        /*0178*/ 	.short	0x0100
        /*017a*/ 	.byte	0x08
	.zero		1


	//   ....[11]....
        /*017c*/ 	.word	0x00000860
        /*0180*/ 	.word	0x000000ff
        /*0184*/ 	.word	0x00000088
        /*0188*/ 	.short	0x0100
        /*018a*/ 	.byte	0x08
	.zero		1


	//   ....[12]....
        /*018c*/ 	.word	0x00000890
        /*0190*/ 	.word	0x000000ff
        /*0194*/ 	.word	0x00000060
        /*0198*/ 	.short	0x0100
        /*019a*/ 	.byte	0x09
	.zero		1


	//   ....[13]....
        /*019c*/ 	.word	0x000008a0
        /*01a0*/ 	.word	0x000000ff
        /*01a4*/ 	.word	0x00000068
        /*01a8*/ 	.short	0x0100
        /*01aa*/ 	.byte	0x09
	.zero		1


	//   ....[14]....
        /*01ac*/ 	.word	0x000008b0
        /*01b0*/ 	.word	0x000000ff
        /*01b4*/ 	.word	0x00000070
        /*01b8*/ 	.short	0x0100
        /*01ba*/ 	.byte	0x09
	.zero		1


	//   ....[15]....
        /*01bc*/ 	.word	0x000008c0
        /*01c0*/ 	.word	0x000000ff
        /*01c4*/ 	.word	0x00000078
        /*01c8*/ 	.short	0x0100
        /*01ca*/ 	.byte	0x09
	.zero		1


	//   ....[16]....
        /*01cc*/ 	.word	0x00001750
        /*01d0*/ 	.word	0x000000ff
        /*01d4*/ 	.word	0xfffffff8
        /*01d8*/ 	.short	0x010a
        /*01da*/ 	.byte	0x2b
	.zero		1


	//   ....[17]....
        /*01dc*/ 	.word	0x00001920
        /*01e0*/ 	.word	0x00000003
        /*01e4*/ 	.word	0x00000000
        /*01e8*/ 	.short	0x010a
        /*01ea*/ 	.byte	0x3f
	.zero		1


	//   ....[18]....
        /*01ec*/ 	.word	0x00001960
        /*01f0*/ 	.word	0x00000003
        /*01f4*/ 	.word	0x00000000
        /*01f8*/ 	.short	0x010a
        /*01fa*/ 	.byte	0x3f
	.zero		1


	//   ....[19]....
        /*01fc*/ 	.word	0x00001af0
        /*0200*/ 	.word	0x000000ff
        /*0204*/ 	.word	0x00000000
        /*0208*/ 	.short	0x010a
        /*020a*/ 	.byte	0x04
	.zero		1


	//   ....[20]....
        /*020c*/ 	.word	0x00001b30
        /*0210*/ 	.word	0x000000ff
        /*0214*/ 	.word	0x00000000
        /*0218*/ 	.short	0x010a
        /*021a*/ 	.byte	0x04
	.zero		1


	//   ....[21]....
        /*021c*/ 	.word	0x00001c20
        /*0220*/ 	.word	0x00000005
        /*0224*/ 	.word	0x00000000
        /*0228*/ 	.short	0x0101
        /*022a*/ 	.byte	0x3f
	.zero		1


	//   ....[22]....
        /*022c*/ 	.word	0x00001d30
        /*0230*/ 	.word	0x00000003
        /*0234*/ 	.word	0x00000000
        /*0238*/ 	.short	0x0101
        /*023a*/ 	.byte	0x30
	.zero		1


	//   ....[23]....
        /*023c*/ 	.word	0x00001e30
        /*0240*/ 	.word	0x00000003
        /*0244*/ 	.word	0x00000000
        /*0248*/ 	.short	0x0101
        /*024a*/ 	.byte	0x3f
	.zero		1


	//   ....[24]....
        /*024c*/ 	.word	0x00001eb0
        /*0250*/ 	.word	0x000000ff
        /*0254*/ 	.word	0x00000008
        /*0258*/ 	.short	0x010a
        /*025a*/ 	.byte	0x2b
	.zero		1


	//   ....[25]....
        /*025c*/ 	.word	0x00003cf0
        /*0260*/ 	.word	0x00000000
        /*0264*/ 	.word	0x00000000
        /*0268*/ 	.short	0x0101
        /*026a*/ 	.byte	0x30
	.zero		1


	//   ....[26]....
        /*026c*/ 	.word	0x00004610
        /*0270*/ 	.word	0x0000000f
        /*0274*/ 	.word	0x00000028
        /*0278*/ 	.short	0x010a
        /*027a*/ 	.byte	0x3f
	.zero		1


	//   ....[27]....
        /*027c*/ 	.word	0x000049f0
        /*0280*/ 	.word	0x00000006
        /*0284*/ 	.word	0x00000088
        /*0288*/ 	.short	0x0101
        /*028a*/ 	.byte	0x3f
	.zero		1


	//   ....[28]....
        /*028c*/ 	.word	0x00005120
        /*0290*/ 	.word	0x00000007
        /*0294*/ 	.word	0x00000000
        /*0298*/ 	.short	0x010a
        /*029a*/ 	.byte	0x3f
	.zero		1


	//   ....[29]....
        /*029c*/ 	.word	0x000051a0
        /*02a0*/ 	.word	0x00000006
        /*02a4*/ 	.word	0x00000000
        /*02a8*/ 	.short	0x010a
        /*02aa*/ 	.byte	0x3f
	.zero		1


	//   ....[30]....
        /*02ac*/ 	.word	0x00005230
        /*02b0*/ 	.word	0x00000007
        /*02b4*/ 	.word	0x00000000
        /*02b8*/ 	.short	0x010a
        /*02ba*/ 	.byte	0x3f
	.zero		1


	//   ....[31]....
        /*02bc*/ 	.word	0x000052c0
        /*02c0*/ 	.word	0x00000006
        /*02c4*/ 	.word	0x00000000
        /*02c8*/ 	.short	0x010a
        /*02ca*/ 	.byte	0x3f
	.zero		1


	//   ....[32]....
        /*02cc*/ 	.word	0x00005350
        /*02d0*/ 	.word	0x00000005
        /*02d4*/ 	.word	0x00000000
        /*02d8*/ 	.short	0x010a
        /*02da*/ 	.byte	0x3f
	.zero		1


	//   ....[33]....
        /*02dc*/ 	.word	0x000053c0
        /*02e0*/ 	.word	0x00000003
        /*02e4*/ 	.word	0xfffffff8
        /*02e8*/ 	.short	0x010a
        /*02ea*/ 	.byte	0x3f
	.zero		1


	//   ....[34]....
        /*02ec*/ 	.word	0x00005410
        /*02f0*/ 	.word	0x00000003
        /*02f4*/ 	.word	0x00000000
        /*02f8*/ 	.short	0x010a
        /*02fa*/ 	.byte	0x3f
	.zero		1


	//   ....[35]....
        /*02fc*/ 	.word	0x00005470
        /*0300*/ 	.word	0x00000005
        /*0304*/ 	.word	0x00000000
        /*0308*/ 	.short	0x010a
        /*030a*/ 	.byte	0x3f
	.zero		1


	//   ....[36]....
        /*030c*/ 	.word	0x000054d0
        /*0310*/ 	.word	0x00000003
        /*0314*/ 	.word	0x00000008
        /*0318*/ 	.short	0x010a
        /*031a*/ 	.byte	0x3f
	.zero		1


	//   ....[37]....
        /*031c*/ 	.word	0x000055a0
        /*0320*/ 	.word	0x0000000f
        /*0324*/ 	.word	0x00000028
        /*0328*/ 	.short	0x010a
        /*032a*/ 	.byte	0x3f
	.zero		1


	//   ....[38]....
        /*032c*/ 	.word	0x00005670
        /*0330*/ 	.word	0x00000007
        /*0334*/ 	.word	0x00000000
        /*0338*/ 	.short	0x010a
        /*033a*/ 	.byte	0x3f
	.zero		1


	//   ....[39]....
        /*033c*/ 	.word	0x000056c0
        /*0340*/ 	.word	0x00000006
        /*0344*/ 	.word	0x00000000
        /*0348*/ 	.short	0x010a
        /*034a*/ 	.byte	0x3f
	.zero		1


	//   ....[40]....
        /*034c*/ 	.word	0x00005710
        /*0350*/ 	.word	0x00000007
        /*0354*/ 	.word	0x00000000
        /*0358*/ 	.short	0x010a
        /*035a*/ 	.byte	0x3f
	.zero		1


	//   ....[41]....
        /*035c*/ 	.word	0x00005760
        /*0360*/ 	.word	0x00000006
        /*0364*/ 	.word	0x00000000
        /*0368*/ 	.short	0x010a
        /*036a*/ 	.byte	0x3f
	.zero		1


	//----- nvinfo : EIATTR_NUM_MBARRIERS
	.align		4
.L_37:
        /*036c*/ 	.byte	0x03, 0x38
        /*036e*/ 	.short	0x0010


	//----- nvinfo : EIATTR_EXIT_INSTR_OFFSETS
	.align		4
        /*0370*/ 	.byte	0x04, 0x1c
        /*0372*/ 	.short	(.L_39 - .L_38)


	//   ....[0]....
.L_38:
        /*0374*/ 	.word	0x00001390


	//   ....[1]....
        /*0378*/ 	.word	0x000013f0


	//   ....[2]....
        /*037c*/ 	.word	0x000042f0


	//   ....[3]....
        /*0380*/ 	.word	0x00004320


	//   ....[4]....
        /*0384*/ 	.word	0x000053a0


	//----- nvinfo : EIATTR_MAX_THREADS
	.align		4
.L_39:
        /*0388*/ 	.byte	0x04, 0x05
        /*038a*/ 	.short	(.L_41 - .L_40)
.L_40:
        /*038c*/ 	.word	0x00000180
        /*0390*/ 	.word	0x00000001
        /*0394*/ 	.word	0x00000001


	//----- nvinfo : EIATTR_CRS_STACK_SIZE
	.align		4
.L_41:
        /*0398*/ 	.byte	0x04, 0x1e
        /*039a*/ 	.short	(.L_43 - .L_42)
.L_42:
        /*039c*/ 	.word	0x00000000


	//----- nvinfo : EIATTR_CBANK_PARAM_SIZE
	.align		4
.L_43:
        /*03a0*/ 	.byte	0x03, 0x19
        /*03a2*/ 	.short	0x0470


	//----- nvinfo : EIATTR_PARAM_CBANK
	.align		4
        /*03a4*/ 	.byte	0x04, 0x0a
        /*03a6*/ 	.short	(.L_45 - .L_44)
	.align		4
.L_44:
        /*03a8*/ 	.word	index@(.nv.constant0._ZN7cutlass13device_kernelINS_4gemm6kernel13GemmUniversalIN4cute5tupleIJiiiiEEENS1_10collective13CollectiveMmaINS1_34MainloopSm90TmaGmmaWarpSpecializedILi5ENS5_IJNS4_1CILi1EEENSA_ILi2EEESB_EEENS1_32KernelTmaWarpSpecializedPingpongEEENS5_IJNSA_ILi64EEESG_NSA_ILi32EEEEEEaNS5_IJlSB_lEEEaSJ_NS4_8TiledMMAINS4_8MMA_AtomIJNS4_4SM904GMMA26MMA_64x64x32_S32S8S8_SS_TNEEEENS4_6LayoutINS5_IJSB_SB_SB_EEENS5_IJNSA_ILi0EEESS_SS_EEEEENS5_IJNS4_10UnderscoreESV_SV_EEEEENS4_23SM90_TMA_LOAD_MULTICASTENS4_14ComposedLayoutINS4_7SwizzleILi1ELi4ELi3EEENS4_18smem_ptr_flag_bitsILi8EEENSQ_INS5_IJNSA_ILi8EEESH_EEENS5_IJSH_SB_EEEEEEEvNS4_8identityENS4_13SM90_TMA_LOADES18_vS19_EENS_8epilogue10collective6detail29Sm90TmaWarpSpecializedAdapterINS1D_15DefaultEpilogueIaSJ_SJ_NS1C_6thread17LinearCombinationIaLi1EiiLNS1H_9ScaleType4KindE0ELNS_15FloatRoundStyleE2EaEENS1_15EpilogueDefaultEEEEEvvEEEEvNT_6ParamsE)
        /*03ac*/ 	.short	0x0210
        /*03ae*/ 	.short	0x0470


	//----- nvinfo : EIATTR_SW_WAR
	.align		4
.L_45:
        /*03b0*/ 	.byte	0x04, 0x36
        /*03b2*/ 	.short	(.L_47 - .L_46)
.L_46:
        /*03b4*/ 	.word	0x00000008
.L_47:


//--------------------- .nv.callgraph             --------------------------
	.section	.nv.callgraph,"",@"SHT_CUDA_CALLGRAPH"
	.align	4
	.sectionentsize	8
	.align		4
        /*0000*/ 	.word	0x00000000
	.align		4
        /*0004*/ 	.word	0xffffffff
	.align		4
        /*0008*/ 	.word	index@(_ZN7cutlass13device_kernelINS_4gemm6kernel13GemmUniversalIN4cute5tupleIJiiiiEEENS1_10collective13CollectiveMmaINS1_34MainloopSm90TmaGmmaWarpSpecializedILi5ENS5_IJNS4_1CILi1EEENSA_ILi2EEESB_EEENS1_32KernelTmaWarpSpecializedPingpongEEENS5_IJNSA_ILi64EEESG_NSA_ILi32EEEEEEaNS5_IJlSB_lEEEaSJ_NS4_8TiledMMAINS4_8MMA_AtomIJNS4_4SM904GMMA26MMA_64x64x32_S32S8S8_SS_TNEEEENS4_6LayoutINS5_IJSB_SB_SB_EEENS5_IJNSA_ILi0EEESS_SS_EEEEENS5_IJNS4_10UnderscoreESV_SV_EEEEENS4_23SM90_TMA_LOAD_MULTICASTENS4_14ComposedLayoutINS4_7SwizzleILi1ELi4ELi3EEENS4_18smem_ptr_flag_bitsILi8EEENSQ_INS5_IJNSA_ILi8EEESH_EEENS5_IJSH_SB_EEEEEEEvNS4_8identityENS4_13SM90_TMA_LOADES18_vS19_EENS_8epilogue10collective6detail29Sm90TmaWarpSpecializedAdapterINS1D_15DefaultEpilogueIaSJ_SJ_NS1C_6thread17LinearCombinationIaLi1EiiLNS1H_9ScaleType4KindE0ELNS_15FloatRoundStyleE2EaEENS1_15EpilogueDefaultEEEEEvvEEEEvNT_6ParamsE)
	.align		4
        /*000c*/ 	.word	index@(__assertfail)
	.align		4
        /*0010*/ 	.word	0x00000000
	.align		4
        /*0014*/ 	.word	0xfffffffe
	.align		4
        /*0018*/ 	.word	0x00000000
	.align		4
        /*001c*/ 	.word	0xfffffffd
	.align		4
        /*0020*/ 	.word	0x00000000
	.align		4
        /*0024*/ 	.word	0xfffffffc


//--------------------- .nv.constant4             --------------------------
	.section	.nv.constant4,"a",@progbits
	.align	8
	.align		8
.nv.constant4:
        /*0000*/ 	.dword	__assertfail
	.align		8
        /*0008*/ 	.dword	__unnamed_1
	.align		8
        /*0010*/ 	.dword	_ZN39_INTERNAL_1e80cb3d_4_k_cu_686c89f0_46364cuda3std3__45__cpo5beginE
	.align		8
        /*0018*/ 	.dword	_ZN39_INTERNAL_1e80cb3d_4_k_cu_686c89f0_46364cuda3std3__45__cpo3endE
	.align		8
        /*0020*/ 	.dword	_ZN39_INTERNAL_1e80cb3d_4_k_cu_686c89f0_46364cuda3std3__45__cpo6cbeginE
	.align		8
        /*0028*/ 	.dword	_ZN39_INTERNAL_1e80cb3d_4_k_cu_686c89f0_46364cuda3std3__45__cpo4cendE
	.align		8
        /*0030*/ 	.dword	_ZN39_INTERNAL_1e80cb3d_4_k_cu_686c89f0_46364cuda3std3__441_GLOBAL__N__1e80cb3d_4_k_cu_686c89f0_46366ignoreE
	.align		8
        /*0038*/ 	.dword	_ZN39_INTERNAL_1e80cb3d_4_k_cu_686c89f0_46364cuda3std3__419piecewise_constructE
	.align		8
        /*0040*/ 	.dword	_ZN39_INTERNAL_1e80cb3d_4_k_cu_686c89f0_46364cuda3std3__48in_placeE
	.align		8
        /*0048*/ 	.dword	_ZN39_INTERNAL_1e80cb3d_4_k_cu_686c89f0_46364cuda3std6ranges3__45__cpo4swapE
	.align		8
        /*0050*/ 	.dword	_ZN39_INTERNAL_1e80cb3d_4_k_cu_686c89f0_46364cuda3std6ranges3__45__cpo9iter_moveE
	.align		8
        /*0058*/ 	.dword	_ZN39_INTERNAL_1e80cb3d_4_k_cu_686c89f0_46364cute7productE
	.align		8
        /*0060*/ 	.dword	_ZN39_INTERNAL_1e80cb3d_4_k_cu_686c89f0_46364cute1_E
	.align		8
        /*0068*/ 	.dword	$str$22
	.align		8
        /*0070*/ 	.dword	$str$23


//--------------------- .text._ZN7cutlass13device_kernelINS_4gemm6kernel13GemmUniversalIN4cute5tupleIJiiiiEEENS1_10collective13CollectiveMmaINS1_34MainloopSm90TmaGmmaWarpSpecializedILi5ENS5_IJNS4_1CILi1EEENSA_ILi2EEESB_EEENS1_32KernelTmaWarpSpecializedPingpongEEENS5_IJNSA_ILi64EEESG_NSA_ILi32EEEEEEaNS5_IJlSB_lEEEaSJ_NS4_8TiledMMAINS4_8MMA_AtomIJNS4_4SM904GMMA26MMA_64x64x32_S32S8S8_SS_TNEEEENS4_6LayoutINS5_IJSB_SB_SB_EEENS5_IJNSA_ILi0EEESS_SS_EEEEENS5_IJNS4_10UnderscoreESV_SV_EEEEENS4_23SM90_TMA_LOAD_MULTICASTENS4_14ComposedLayoutINS4_7SwizzleILi1ELi4ELi3EEENS4_18smem_ptr_flag_bitsILi8EEENSQ_INS5_IJNSA_ILi8EEESH_EEENS5_IJSH_SB_EEEEEEEvNS4_8identityENS4_13SM90_TMA_LOADES18_vS19_EENS_8epilogue10collective6detail29Sm90TmaWarpSpecializedAdapterINS1D_15DefaultEpilogueIaSJ_SJ_NS1C_6thread17LinearCombinationIaLi1EiiLNS1H_9ScaleType4KindE0ELNS_15FloatRoundStyleE2EaEENS1_15EpilogueDefaultEEEEEvvEEEEvNT_6ParamsE --------------------------
	.section	.text._ZN7cutlass13device_kernelINS_4gemm6kernel13GemmUniversalIN4cute5tupleIJiiiiEEENS1_10collective13CollectiveMmaINS1_34MainloopSm90TmaGmmaWarpSpecializedILi5ENS5_IJNS4_1CILi1EEENSA_ILi2EEESB_EEENS1_32KernelTmaWarpSpecializedPingpongEEENS5_IJNSA_ILi64EEESG_NSA_ILi32EEEEEEaNS5_IJlSB_lEEEaSJ_NS4_8TiledMMAINS4_8MMA_AtomIJNS4_4SM904GMMA26MMA_64x64x32_S32S8S8_SS_TNEEEENS4_6LayoutINS5_IJSB_SB_SB_EEENS5_IJNSA_ILi0EEESS_SS_EEEEENS5_IJNS4_10UnderscoreESV_SV_EEEEENS4_23SM90_TMA_LOAD_MULTICASTENS4_14ComposedLayoutINS4_7SwizzleILi1ELi4ELi3EEENS4_18smem_ptr_flag_bitsILi8EEENSQ_INS5_IJNSA_ILi8EEESH_EEENS5_IJSH_SB_EEEEEEEvNS4_8identityENS4_13SM90_TMA_LOADES18_vS19_EENS_8epilogue10collective6detail29Sm90TmaWarpSpecializedAdapterINS1D_15DefaultEpilogueIaSJ_SJ_NS1C_6thread17LinearCombinationIaLi1EiiLNS1H_9ScaleType4KindE0ELNS_15FloatRoundStyleE2EaEENS1_15EpilogueDefaultEEEEEvvEEEEvNT_6ParamsE,"ax",@progbits
	.align	128
.text._ZN7cutlass13device_kernelINS_4gemm6kernel13GemmUniversalIN4cute5tupleIJiiiiEEENS1_10collective13CollectiveMmaINS1_34MainloopSm90TmaGmmaWarpSpecializedILi5ENS5_IJNS4_1CILi1EEENSA_ILi2EEESB_EEENS1_32KernelTmaWarpSpecializedPingpongEEENS5_IJNSA_ILi64EEESG_NSA_ILi32EEEEEEaNS5_IJlSB_lEEEaSJ_NS4_8TiledMMAINS4_8MMA_AtomIJNS4_4SM904GMMA26MMA_64x64x32_S32S8S8_SS_TNEEEENS4_6LayoutINS5_IJSB_SB_SB_EEENS5_IJNSA_ILi0EEESS_SS_EEEEENS5_IJNS4_10UnderscoreESV_SV_EEEEENS4_23SM90_TMA_LOAD_MULTICASTENS4_14ComposedLayoutINS4_7SwizzleILi1ELi4ELi3EEENS4_18smem_ptr_flag_bitsILi8EEENSQ_INS5_IJNSA_ILi8EEESH_EEENS5_IJSH_SB_EEEEEEEvNS4_8identityENS4_13SM90_TMA_LOADES18_vS19_EENS_8epilogue10collective6detail29Sm90TmaWarpSpecializedAdapterINS1D_15DefaultEpilogueIaSJ_SJ_NS1C_6thread17LinearCombinationIaLi1EiiLNS1H_9ScaleType4KindE0ELNS_15FloatRoundStyleE2EaEENS1_15EpilogueDefaultEEEEEvvEEEEvNT_6ParamsE:
        .type           _ZN7cutlass13device_kernelINS_4gemm6kernel13GemmUniversalIN4cute5tupleIJiiiiEEENS1_10collective13CollectiveMmaINS1_34MainloopSm90TmaGmmaWarpSpecializedILi5ENS5_IJNS4_1CILi1EEENSA_ILi2EEESB_EEENS1_32KernelTmaWarpSpecializedPingpongEEENS5_IJNSA_ILi64EEESG_NSA_ILi32EEEEEEaNS5_IJlSB_lEEEaSJ_NS4_8TiledMMAINS4_8MMA_AtomIJNS4_4SM904GMMA26MMA_64x64x32_S32S8S8_SS_TNEEEENS4_6LayoutINS5_IJSB_SB_SB_EEENS5_IJNSA_ILi0EEESS_SS_EEEEENS5_IJNS4_10UnderscoreESV_SV_EEEEENS4_23SM90_TMA_LOAD_MULTICASTENS4_14ComposedLayoutINS4_7SwizzleILi1ELi4ELi3EEENS4_18smem_ptr_flag_bitsILi8EEENSQ_INS5_IJNSA_ILi8EEESH_EEENS5_IJSH_SB_EEEEEEEvNS4_8identityENS4_13SM90_TMA_LOADES18_vS19_EENS_8epilogue10collective6detail29Sm90TmaWarpSpecializedAdapterINS1D_15DefaultEpilogueIaSJ_SJ_NS1C_6thread17LinearCombinationIaLi1EiiLNS1H_9ScaleType4KindE0ELNS_15FloatRoundStyleE2EaEENS1_15EpilogueDefaultEEEEEvvEEEEvNT_6ParamsE,@function
        .size           _ZN7cutlass13device_kernelINS_4gemm6kernel13GemmUniversalIN4cute5tupleIJiiiiEEENS1_10collective13CollectiveMmaINS1_34MainloopSm90TmaGmmaWarpSpecializedILi5ENS5_IJNS4_1CILi1EEENSA_ILi2EEESB_EEENS1_32KernelTmaWarpSpecializedPingpongEEENS5_IJNSA_ILi64EEESG_NSA_ILi32EEEEEEaNS5_IJlSB_lEEEaSJ_NS4_8TiledMMAINS4_8MMA_AtomIJNS4_4SM904GMMA26MMA_64x64x32_S32S8S8_SS_TNEEEENS4_6LayoutINS5_IJSB_SB_SB_EEENS5_IJNSA_ILi0EEESS_SS_EEEEENS5_IJNS4_10UnderscoreESV_SV_EEEEENS4_23SM90_TMA_LOAD_MULTICASTENS4_14ComposedLayoutINS4_7SwizzleILi1ELi4ELi3EEENS4_18smem_ptr_flag_bitsILi8EEENSQ_INS5_IJNSA_ILi8EEESH_EEENS5_IJSH_SB_EEEEEEEvNS4_8identityENS4_13SM90_TMA_LOADES18_vS19_EENS_8epilogue10collective6detail29Sm90TmaWarpSpecializedAdapterINS1D_15DefaultEpilogueIaSJ_SJ_NS1C_6thread17LinearCombinationIaLi1EiiLNS1H_9ScaleType4KindE0ELNS_15FloatRoundStyleE2EaEENS1_15EpilogueDefaultEEEEEvvEEEEvNT_6ParamsE,(.L_x_143 - _ZN7cutlass13device_kernelINS_4gemm6kernel13GemmUniversalIN4cute5tupleIJiiiiEEENS1_10collective13CollectiveMmaINS1_34MainloopSm90TmaGmmaWarpSpecializedILi5ENS5_IJNS4_1CILi1EEENSA_ILi2EEESB_EEENS1_32KernelTmaWarpSpecializedPingpongEEENS5_IJNSA_ILi64EEESG_NSA_ILi32EEEEEEaNS5_IJlSB_lEEEaSJ_NS4_8TiledMMAINS4_8MMA_AtomIJNS4_4SM904GMMA26MMA_64x64x32_S32S8S8_SS_TNEEEENS4_6LayoutINS5_IJSB_SB_SB_EEENS5_IJNSA_ILi0EEESS_SS_EEEEENS5_IJNS4_10UnderscoreESV_SV_EEEEENS4_23SM90_TMA_LOAD_MULTICASTENS4_14ComposedLayoutINS4_7SwizzleILi1ELi4ELi3EEENS4_18smem_ptr_flag_bitsILi8EEENSQ_INS5_IJNSA_ILi8EEESH_EEENS5_IJSH_SB_EEEEEEEvNS4_8identityENS4_13SM90_TMA_LOADES18_vS19_EENS_8epilogue10collective6detail29Sm90TmaWarpSpecializedAdapterINS1D_15DefaultEpilogueIaSJ_SJ_NS1C_6thread17LinearCombinationIaLi1EiiLNS1H_9ScaleType4KindE0ELNS_15FloatRoundStyleE2EaEENS1_15EpilogueDefaultEEEEEvvEEEEvNT_6ParamsE)
        .other          _ZN7cutlass13device_kernelINS_4gemm6kernel13GemmUniversalIN4cute5tupleIJiiiiEEENS1_10collective13CollectiveMmaINS1_34MainloopSm90TmaGmmaWarpSpecializedILi5ENS5_IJNS4_1CILi1EEENSA_ILi2EEESB_EEENS1_32KernelTmaWarpSpecializedPingpongEEENS5_IJNSA_ILi64EEESG_NSA_ILi32EEEEEEaNS5_IJlSB_lEEEaSJ_NS4_8TiledMMAINS4_8MMA_AtomIJNS4_4SM904GMMA26MMA_64x64x32_S32S8S8_SS_TNEEEENS4_6LayoutINS5_IJSB_SB_SB_EEENS5_IJNSA_ILi0EEESS_SS_EEEEENS5_IJNS4_10UnderscoreESV_SV_EEEEENS4_23SM90_TMA_LOAD_MULTICASTENS4_14ComposedLayoutINS4_7SwizzleILi1ELi4ELi3EEENS4_18smem_ptr_flag_bitsILi8EEENSQ_INS5_IJNSA_ILi8EEESH_EEENS5_IJSH_SB_EEEEEEEvNS4_8identityENS4_13SM90_TMA_LOADES18_vS19_EENS_8epilogue10collective6detail29Sm90TmaWarpSpecializedAdapterINS1D_15DefaultEpilogueIaSJ_SJ_NS1C_6thread17LinearCombinationIaLi1EiiLNS1H_9ScaleType4KindE0ELNS_15FloatRoundStyleE2EaEENS1_15EpilogueDefaultEEEEEvvEEEEvNT_6ParamsE,@"STO_CUDA_ENTRY STV_DEFAULT"
_ZN7cutlass13device_kernelINS_4gemm6kernel13GemmUniversalIN4cute5tupleIJiiiiEEENS1_10collective13CollectiveMmaINS1_34MainloopSm90TmaGmmaWarpSpecializedILi5ENS5_IJNS4_1CILi1EEENSA_ILi2EEESB_EEENS1_32KernelTmaWarpSpecializedPingpongEEENS5_IJNSA_ILi64EEESG_NSA_ILi32EEEEEEaNS5_IJlSB_lEEEaSJ_NS4_8TiledMMAINS4_8MMA_AtomIJNS4_4SM904GMMA26MMA_64x64x32_S32S8S8_SS_TNEEEENS4_6LayoutINS5_IJSB_SB_SB_EEENS5_IJNSA_ILi0EEESS_SS_EEEEENS5_IJNS4_10UnderscoreESV_SV_EEEEENS4_23SM90_TMA_LOAD_MULTICASTENS4_14ComposedLayoutINS4_7SwizzleILi1ELi4ELi3EEENS4_18smem_ptr_flag_bitsILi8EEENSQ_INS5_IJNSA_ILi8EEESH_EEENS5_IJSH_SB_EEEEEEEvNS4_8identityENS4_13SM90_TMA_LOADES18_vS19_EENS_8epilogue10collective6detail29Sm90TmaWarpSpecializedAdapterINS1D_15DefaultEpilogueIaSJ_SJ_NS1C_6thread17LinearCombinationIaLi1EiiLNS1H_9ScaleType4KindE0ELNS_15FloatRoundStyleE2EaEENS1_15EpilogueDefaultEEEEEvvEEEEvNT_6ParamsE:
[----:B------:R-:W0:Y:S02]  /*0000*/  LDC R1, c[0x0][0x28] ;  /* 0x00000a00ff017b82 */ /* 0x000e240000000800 */
[----:B0-----:R-:W-:Y:S01]  /*0010*/  VIADD R1, R1, 0xfffffff8 ;  /* 0xfffffff801017836 */ /* 0x001fe20000000000 */
[----:B------:R-:W0:Y:S01]  /*0020*/  S2R R5, SR_TID.X ;  /* 0x0000000000057919 */ /* 0x000e220000002100 */
[----:B------:R-:W-:Y:S01]  /*0030*/  ELECT P0, URZ, PT ;  /* 0x00000000003f782f */ /* 0x000fe20003800000 */
[----:B------:R-:W-:Y:S01]  /*0040*/  BSSY B0, `(.L_x_0) ;  /* 0x000000f000007945 */ /* 0x000fe20003800000 */
[--C-:B0-----:R-:W-:Y:S02]  /*0050*/  SHF.R.U32.HI R0, RZ, 0x5, R5.reuse ;  /* 0x00000005ff007819 */ /* 0x101fe40000011605 */
[----:B------:R-:W-:-:S03]  /*0060*/  SHF.R.U32.HI R7, RZ, 0x7, R5 ;  /* 0x00000007ff077819 */ /* 0x000fc60000011605 */
[----:B------:R-:W0:Y:S04]  /*0070*/  SHFL.IDX PT, R2, R0, RZ, 0x1f ;  /* 0x00001fff00027589 */ /* 0x000e2800000e0000 */
[----:B------:R1:W2:Y:S01]  /*0080*/  SHFL.IDX PT, R10, R7, RZ, 0x1f ;  /* 0x00001fff070a7589 */ /* 0x0002a200000e0000 */
[----:B0-----:R-:W-:-:S13]  /*0090*/  ISETP.NE.OR P0, PT, R2, RZ, !P0 ;  /* 0x000000ff0200720c */ /* 0x001fda0004705670 */
[----:B-12---:R-:W-:Y:S05]  /*00a0*/  @P0 BRA `(.L_x_1) ;  /* 0x0000000000200947 */ /* 0x006fea0003800000 */
[----:B------:R-:W-:Y:S02]  /*00b0*/  ULDC.64 UR4, c[0x0][0x198] ;  /* 0x0000660000047ab9 */ /* 0x000fe40000000a00 */
[----:B------:R-:W-:Y:S02]  /*00c0*/  UIADD3 UR6, UP0, UR4, 0xf0, URZ ;  /* 0x000000f004067890 */ /* 0x000fe4000ff1e03f */
[----:B------:R-:W-:Y:S02]  /*00d0*/  UIADD3 UR4, UP1, UR4, 0x1f0, URZ ;  /* 0x000001f004047890 */ /* 0x000fe4000ff3e03f */
[----:B------:R-:W-:Y:S02]  /*00e0*/  UIADD3.X UR7, URZ, UR5, URZ, UP0, !UPT ;  /* 0x000000053f077290 */ /* 0x000fe400087fe43f */
[----:B------:R-:W-:-:S07]  /*00f0*/  UIADD3.X UR5, URZ, UR5, URZ, UP1, !UPT ;  /* 0x000000053f057290 */ /* 0x000fce0008ffe43f */
[----:B------:R0:W-:Y:S02]  /*0100*/  UTMACCTL.PF [UR6] ;  /* 0x00000000060079b9 */ /* 0x0001e40008040000 */
[----:B------:R0:W-:Y:S02]  /*0110*/  UTMACCTL.PF [UR4] ;  /* 0x00000000040079b9 */ /* 0x0001e40008040000 */
[----:B0-----:R-:W-:Y:S01]  /*0120*/  NOP ;  /* 0x0000000000007918 */ /* 0x001fe20000000000 */
.L_x_1:
[----:B------:R-:W-:Y:S05]  /*0130*/  BSYNC B0 ;  /* 0x0000000000007941 */ /* 0x000fea0003800000 */
.L_x_0:
[----:B------:R-:W0:Y:S01]  /*0140*/  SHFL.IDX PT, R8, R0, RZ, 0x1f ;  /* 0x00001fff00087589 */ /* 0x000e2200000e0000 */
[----:B------:R-:W-:Y:S02]  /*0150*/  SHF.R.S32.HI R4, RZ, 0x1f, R5 ;  /* 0x0000001fff047819 */ /* 0x000fe40000011405 */
[----:B0-----:R-:W-:-:S13]  /*0160*/  ISETP.NE.AND P0, PT, R8, RZ, PT ;  /* 0x000000ff0800720c */ /* 0x001fda0003f05270 */
[----:B------:R-:W-:Y:S05]  /*0170*/  @P0 BRA `(.L_x_2) ;  /* 0x0000000000600947 */ /* 0x000fea0003800000 */
[----:B------:R-:W0:Y:S01]  /*0180*/  S2UR UR8, SR_CgaCtaId ;  /* 0x00000000000879c3 */ /* 0x000e220000008800 */
[----:B------:R-:W-:Y:S01]  /*0190*/  UMOV UR4, 0x400 ;  /* 0x0000040000047882 */ /* 0x000fe20000000000 */
[----:B------:R-:W-:Y:S01]  /*01a0*/  UMOV UR5, 0x1 ;  /* 0x0000000100057882 */ /* 0x000fe20000000000 */
[----:B------:R-:W-:Y:S01]  /*01b0*/  UMOV UR6, 0x2 ;  /* 0x0000000200067882 */ /* 0x000fe20000000000 */
[----:B------:R-:W-:Y:S01]  /*01c0*/  ELECT P0, URZ, PT ;  /* 0x00000000003f782f */ /* 0x000fe20003800000 */
[----:B------:R-:W-:-:S04]  /*01d0*/  UIADD3 UR6, -UR6, 0x100000, URZ ;  /* 0x0010000006067890 */ /* 0x000fc8000fffe13f */
[----:B------:R-:W-:Y:S02]  /*01e0*/  USHF.L.U32 UR7, UR6, 0xb, URZ ;  /* 0x0000000b06077899 */ /* 0x000fe4000800063f */
[----:B------:R-:W-:Y:S02]  /*01f0*/  USHF.L.U32 UR6, UR6, 0x1, URZ ;  /* 0x0000000106067899 */ /* 0x000fe4000800063f */
[----:B0-----:R-:W-:Y:S02]  /*0200*/  ULEA UR8, UR8, UR4, 0x18 ;  /* 0x0000000408087291 */ /* 0x001fe4000f8ec03f */
[----:B------:R-:W-:-:S04]  /*0210*/  UIADD3 UR4, -UR5, 0x100000, URZ ;  /* 0x0010000005047890 */ /* 0x000fc8000fffe13f */
[----:B------:R-:W-:Y:S02]  /*0220*/  USHF.L.U32 UR5, UR4, 0xb, URZ ;  /* 0x0000000b04057899 */ /* 0x000fe4000800063f */
[----:B------:R-:W-:Y:S01]  /*0230*/  USHF.L.U32 UR4, UR4, 0x1, URZ ;  /* 0x0000000104047899 */ /* 0x000fe2000800063f */
[----:B------:R-:W0:Y:S11]  /*0240*/  FENCE.VIEW.ASYNC.S ;  /* 0x00000000000073c6 */ /* 0x000e360000000000 */
[----:B0-----:R0:W1:Y:S01]  /*0250*/  SYNCS.EXCH.64 URZ, [UR8], UR4 ;  /* 0x00000004083f75b2 */ /* 0x0010620008000100 */
[----:B------:R0:W2:Y:S01]  /*0260*/  SYNCS.EXCH.64 URZ, [UR8+0x28], UR6 ;  /* 0x00002806083f75b2 */ /* 0x0000a20008000100 */
[----:B------:R0:W3:Y:S01]  /*0270*/  SYNCS.EXCH.64 URZ, [UR8+0x8], UR4 ;  /* 0x00000804083f75b2 */ /* 0x0000e20008000100 */
[----:B------:R0:W4:Y:S01]  /*0280*/  SYNCS.EXCH.64 URZ, [UR8+0x30], UR6 ;  /* 0x00003006083f75b2 */ /* 0x0001220008000100 */
[----:B------:R0:W0:Y:S01]  /*0290*/  SYNCS.EXCH.64 URZ, [UR8+0x10], UR4 ;  /* 0x00001004083f75b2 */ /* 0x0000220008000100 */
[----:B------:R0:W0:Y:S01]  /*02a0*/  SYNCS.EXCH.64 URZ, [UR8+0x38], UR6 ;  /* 0x00003806083f75b2 */ /* 0x0000220008000100 */
[----:B------:R0:W0:Y:S01]  /*02b0*/  SYNCS.EXCH.64 URZ, [UR8+0x18], UR4 ;  /* 0x00001804083f75b2 */ /* 0x0000220008000100 */
[----:B------:R0:W0:Y:S01]  /*02c0*/  SYNCS.EXCH.64 URZ, [UR8+0x40], UR6 ;  /* 0x00004006083f75b2 */ /* 0x0000220008000100 */
[----:B------:R0:W0:Y:S01]  /*02d0*/  SYNCS.EXCH.64 URZ, [UR8+0x20], UR4 ;  /* 0x00002004083f75b2 */ /* 0x0000220008000100 */
[----:B------:R0:W0:Y:S01]  /*02e0*/  SYNCS.EXCH.64 URZ, [UR8+0x48], UR6 ;  /* 0x00004806083f75b2 */ /* 0x0000220008000100 */
[----:B------:R-:W-:Y:S01]  /*02f0*/  NOP ;  /* 0x0000000000007918 */ /* 0x000fe20000000000 */
.L_x_2:
[----:B------:R-:W-:Y:S01]  /*0300*/  LEA.HI R4, R4, R5, RZ, 0x7 ;  /* 0x0000000504047211 */ /* 0x000fe200078f38ff */
[----:B------:R-:W5:Y:S01]  /*0310*/  SHFL.IDX PT, R14, R0, RZ, 0x1f ;  /* 0x00001fff000e7589 */ /* 0x000f6200000e0000 */
[----:B------:R-:W1:Y:S01]  /*0320*/  S2UR UR12, SR_CTAID.X ;  /* 0x00000000000c79c3 */ /* 0x000e620000002500 */
[----:B------:R-:W-:Y:S02]  /*0330*/  ELECT P0, URZ, PT ;  /* 0x00000000003f782f */ /* 0x000fe40003800000 */
[----:B------:R-:W-:Y:S01]  /*0340*/  LOP3.LUT R4, R4, 0xffffff80, RZ, 0xc0, !PT ;  /* 0xffffff8004047812 */ /* 0x000fe200078ec0ff */
[----:B------:R-:W2:Y:S01]  /*0350*/  SHFL.IDX PT, R13, R0, RZ, 0x1f ;  /* 0x00001fff000d7589 */ /* 0x000ea200000e0000 */
[----:B------:R-:W-:Y:S01]  /*0360*/  ELECT P1, URZ, PT ;  /* 0x00000000003f782f */ /* 0x000fe20003820000 */
[----:B------:R-:W-:Y:S01]  /*0370*/  NOP ;  /* 0x0000000000007918 */ /* 0x000fe20000000000 */
[----:B0-----:R-:W-:Y:S01]  /*0380*/  ULDC UR4, c[0x0][0x150] ;  /* 0x0000540000047ab9 */ /* 0x001fe20000000800 */
[----:B------:R-:W-:Y:S01]  /*0390*/  IMAD.IADD R4, R5, 0x1, -R4 ;  /* 0x0000000105047824 */ /* 0x000fe200078e0a04 */
[----:B------:R-:W0:Y:S01]  /*03a0*/  S2R R6, SR_CTAID.Y ;  /* 0x0000000000067919 */ /* 0x000e220000002600 */
[----:B------:R-:W3:Y:S01]  /*03b0*/  LDC R21, c[0x0][0x148] ;  /* 0x00005200ff157b82 */ /* 0x000ee20000000800 */
[----:B------:R-:W-:Y:S01]  /*03c0*/  UMOV UR11, 0x80 ;  /* 0x00000080000b7882 */ /* 0x000fe20000000000 */
[----:B------:R-:W-:Y:S01]  /*03d0*/  NOP ;  /* 0x0000000000007918 */ /* 0x000fe20000000000 */
[----:B------:R-:W-:Y:S01]  /*03e0*/  SHF.R.S32.HI R3, RZ, 0x1f, R4 ;  /* 0x0000001fff037819 */ /* 0x000fe20000011404 */
[----:B------:R-:W4:Y:S01]  /*03f0*/  SHFL.IDX PT, R15, R7, RZ, 0x1f ;  /* 0x00001fff070f7589 */ /* 0x000f2200000e0000 */
[C---:B------:R-:W-:Y:S01]  /*0400*/  VIADD R33, R10.reuse, 0xffffffff ;  /* 0xffffffff0a217836 */ /* 0x040fe20000000000 */
[----:B------:R-:W-:-:S02]  /*0410*/  ISETP.NE.AND P2, PT, R10, RZ, PT ;  /* 0x000000ff0a00720c */ /* 0x000fc40003f45270 */
[----:B------:R-:W-:Y:S02]  /*0420*/  LEA.HI R9, R3, R4, RZ, 0x3 ;  /* 0x0000000403097211 */ /* 0x000fe400078f18ff */
[----:B------:R-:W-:Y:S02]  /*0430*/  ISETP.GE.U32.AND P5, PT, R33, 0x2, PT ;  /* 0x000000022100780c */ /* 0x000fe40003fa6070 */
[--C-:B------:R-:W-:Y:S02]  /*0440*/  SHF.R.S32.HI R11, RZ, 0x3, R9.reuse ;  /* 0x00000003ff0b7819 */ /* 0x100fe40000011409 */
[----:B------:R-:W-:Y:S02]  /*0450*/  SHF.R.S32.HI R12, RZ, 0x1f, R9 ;  /* 0x0000001fff0c7819 */ /* 0x000fe40000011409 */
[----:B-----5:R-:W-:Y:S02]  /*0460*/  ISETP.NE.OR P0, PT, R14, RZ, !P0 ;  /* 0x000000ff0e00720c */ /* 0x020fe40004705670 */
[----:B------:R-:W-:Y:S01]  /*0470*/  LEA.HI R12, R12, R11, RZ, 0x2 ;  /* 0x0000000b0c0c7211 */ /* 0x000fe200078f10ff */
[----:B------:R-:W5:Y:S01]  /*0480*/  LDC R14, c[0x0][0x140] ;  /* 0x00005000ff0e7b82 */ /* 0x000f620000000800 */
[----:B--2---:R-:W-:-:S02]  /*0490*/  ISETP.NE.OR P1, PT, R13, RZ, !P1 ;  /* 0x000000ff0d00720c */ /* 0x004fc40004f25670 */
[----:B------:R-:W-:Y:S02]  /*04a0*/  LOP3.LUT R12, R12, 0xfffffffc, RZ, 0xc0, !PT ;  /* 0xfffffffc0c0c7812 */ /* 0x000fe400078ec0ff */
[----:B-1----:R-:W-:Y:S02]  /*04b0*/  I2FP.F32.U32 R0, UR12 ;  /* 0x0000000c00007c45 */ /* 0x002fe40008201000 */
[----:B------:R-:W-:Y:S01]  /*04c0*/  SHF.R.S32.HI R9, RZ, 0x1f, R2 ;  /* 0x0000001fff097819 */ /* 0x000fe20000011402 */
[----:B------:R-:W-:Y:S01]  /*04d0*/  IMAD.IADD R12, R11, 0x1, -R12 ;  /* 0x000000010b0c7824 */ /* 0x000fe200078e0a0c */
[----:B------:R-:W-:Y:S01]  /*04e0*/  SHF.R.S32.HI R11, RZ, 0x1f, R8 ;  /* 0x0000001fff0b7819 */ /* 0x000fe20000011408 */
[----:B------:R-:W-:Y:S01]  /*04f0*/  VOTEU.ALL UP0, P0 ;  /* 0x00000000003f7886 */ /* 0x000fe20000000000 */
[----:B------:R-:W-:Y:S01]  /*0500*/  FMUL R0, R0, UR4 ;  /* 0x0000000400007c20 */ /* 0x000fe20008400000 */
[----:B------:R-:W-:Y:S01]  /*0510*/  ULDC UR4, c[0x0][0x154] ;  /* 0x0000550000047ab9 */ /* 0x000fe20000000800 */
[----:B------:R-:W-:Y:S01]  /*0520*/  LEA.HI R11, R11, R8, RZ, 0x2 ;  /* 0x000000080b0b7211 */ /* 0x000fe200078f10ff */
[----:B------:R-:W-:Y:S01]  /*0530*/  VOTEU.ALL UP1, P1 ;  /* 0x00000000003f7886 */ /* 0x000fe20000820000 */
[----:B------:R-:W1:Y:S01]  /*0540*/  @!UP0 S2UR UR7, SR_CgaCtaId ;  /* 0x00000000000789c3 */ /* 0x000e620000008800 */
[----:B------:R-:W-:Y:S01]  /*0550*/  LEA.HI R9, R9, R2, RZ, 0x2 ;  /* 0x0000000209097211 */ /* 0x000fe200078f10ff */
[----:B------:R-:W2:Y:S01]  /*0560*/  F2I.U32.TRUNC.NTZ R0, R0 ;  /* 0x0000000000007305 */ /* 0x000ea2000020f000 */
[----:B------:R-:W-:Y:S01]  /*0570*/  LOP3.LUT R11, R11, 0x3ffffffc, RZ, 0xc0, !PT ;  /* 0x3ffffffc0b0b7812 */ /* 0x000fe200078ec0ff */
[----:B------:R-:W-:Y:S01]  /*0580*/  @!UP0 UMOV UR6, 0x400 ;  /* 0x0000040000068882 */ /* 0x000fe20000000000 */
[----:B------:R-:W-:Y:S01]  /*0590*/  LOP3.LUT R9, R9, 0xfffffffc, RZ, 0xc0, !PT ;  /* 0xfffffffc09097812 */ /* 0x000fe200078ec0ff */
[----:B------:R-:W-:Y:S01]  /*05a0*/  @!UP1 UMOV UR9, 0x400 ;  /* 0x0000040000099882 */ /* 0x000fe20000000000 */
[----:B------:R-:W-:Y:S01]  /*05b0*/  VOTEU.ALL UP2, P1 ;  /* 0x00000000003f7886 */ /* 0x000fe20000840000 */
[----:B------:R-:W-:Y:S01]  /*05c0*/  IMAD.IADD R11, R8, 0x1, -R11 ;  /* 0x00000001080b7824 */ /* 0x000fe200078e0a0b */
[----:B0-----:R-:W-:Y:S01]  /*05d0*/  I2FP.F32.U32 R8, R6 ;  /* 0x0000000600087245 */ /* 0x001fe20000201000 */
[----:B------:R-:W0:Y:S01]  /*05e0*/  @!UP1 S2UR UR10, SR_CgaCtaId ;  /* 0x00000000000a99c3 */ /* 0x000e220000008800 */
[----:B-----5:R-:W-:Y:S01]  /*05f0*/  ISETP.EQ.U32.AND P3, PT, R14, 0x1, PT ;  /* 0x000000010e00780c */ /* 0x020fe20003f62070 */
[----:B------:R-:W-:Y:S01]  /*0600*/  IMAD R11, R11, 0x4, R12 ;  /* 0x000000040b0b7824 */ /* 0x000fe200078e020c */
[----:B------:R-:W-:Y:S01]  /*0610*/  VOTEU.ALL UP3, P1 ;  /* 0x00000000003f7886 */ /* 0x000fe20000860000 */
[----:B------:R-:W-:Y:S01]  /*0620*/  FMUL R8, R8, UR4 ;  /* 0x0000000408087c20 */ /* 0x000fe20008400000 */
[----:B------:R-:W-:Y:S01]  /*0630*/  UMOV UR4, 0x20 ;  /* 0x0000002000047882 */ /* 0x000fe20000000000 */
[----:B------:R-:W-:Y:S01]  /*0640*/  IMAD.IADD R14, R2, 0x1, -R9 ;  /* 0x00000001020e7824 */ /* 0x000fe200078e0a09 */
[----:B------:R-:W-:-:S04]  /*0650*/  @!UP0 UIADD3 UR4, -UR4, 0x100000, URZ ;  /* 0x0010000004048890 */ /* 0x000fc8000fffe13f */
[----:B------:R-:W-:Y:S02]  /*0660*/  @!UP0 USHF.L.U32 UR5, UR4, 0xb, URZ ;  /* 0x0000000b04058899 */ /* 0x000fe4000800063f */
[----:B------:R-:W-:Y:S01]  /*0670*/  @!UP0 USHF.L.U32 UR4, UR4, 0x1, URZ ;  /* 0x0000000104048899 */ /* 0x000fe2000800063f */
[----:B------:R-:W5:Y:S01]  /*0680*/  LDC R13, c[0x0][0x144] ;  /* 0x00005100ff0d7b82 */ /* 0x000f620000000800 */
[C---:B------:R-:W-:Y:S01]  /*0690*/  IMAD.SHL.U32 R56, R11.reuse, 0x4, RZ ;  /* 0x000000040b387824 */ /* 0x040fe200078e00ff */
[----:B------:R-:W3:Y:S01]  /*06a0*/  F2I.U32.TRUNC.NTZ R8, R8 ;  /* 0x0000000800087305 */ /* 0x000ee2000020f000 */
[----:B--2---:R-:W-:Y:S01]  /*06b0*/  IMAD.MOV R0, RZ, RZ, -R0 ;  /* 0x000000ffff007224 */ /* 0x004fe200078e0a00 */
[----:B------:R-:W-:Y:S01]  /*06c0*/  VOTEU.ALL UP4, P1 ;  /* 0x00000000003f7886 */ /* 0x000fe20000880000 */
[----:B------:R-:W-:Y:S01]  /*06d0*/  VOTEU.ALL UP5, P1 ;  /* 0x00000000003f7886 */ /* 0x000fe200008a0000 */
[----:B-1----:R-:W-:Y:S01]  /*06e0*/  @!UP0 ULEA UR8, UR7, UR6, 0x18 ;  /* 0x0000000607088291 */ /* 0x002fe2000f8ec03f */
[----:B------:R-:W-:Y:S01]  /*06f0*/  LOP3.LUT R56, R11, 0xc, R56, 0x78, !PT ;  /* 0x0000000c0b387812 */ /* 0x000fe200078e7838 */
[----:B------:R-:W-:-:S04]  /*0700*/  @!UP1 UIADD3 UR6, -UR11, 0x100000, URZ ;  /* 0x001000000b069890 */ /* 0x000fc8000fffe13f */
[----:B------:R-:W-:Y:S02]  /*0710*/  @!UP1 USHF.L.U32 UR7, UR6, 0xb, URZ ;  /* 0x0000000b06079899 */ /* 0x000fe4000800063f */
[----:B------:R-:W-:Y:S01]  /*0720*/  @!UP1 USHF.L.U32 UR6, UR6, 0x1, URZ ;  /* 0x0000000106069899 */ /* 0x000fe2000800063f */
[C---:B------:R-:W-:Y:S01]  /*0730*/  ISETP.NE.AND P1, PT, R14.reuse, 0x3, PT ;  /* 0x000000030e00780c */ /* 0x040fe20003f25270 */
[----:B------:R-:W-:Y:S01]  /*0740*/  VOTEU.ALL UP0, P0 ;  /* 0x00000000003f7886 */ /* 0x000fe20000000000 */
[----:B----4-:R-:W-:Y:S02]  /*0750*/  R2UR UR43, R15 ;  /* 0x000000000f2b72ca */ /* 0x010fe400000e0000 */
[----:B------:R-:W-:Y:S01]  /*0760*/  ISETP.EQ.OR P1, PT, R14, RZ, !P1 ;  /* 0x000000ff0e00720c */ /* 0x000fe20004f22670 */
[----:B0-----:R-:W-:Y:S01]  /*0770*/  @!UP1 ULEA UR9, UR10, UR9, 0x18 ;  /* 0x000000090a099291 */ /* 0x001fe2000f8ec03f */
[----:B---3--:R-:W-:Y:S01]  /*0780*/  IMAD.MOV R24, RZ, RZ, -R8 ;  /* 0x000000ffff187224 */ /* 0x008fe200078e0a08 */
[----:B------:R-:W-:Y:S01]  /*0790*/  VOTEU.ALL UP1, P0 ;  /* 0x00000000003f7886 */ /* 0x000fe20000020000 */
[----:B------:R-:W-:Y:S01]  /*07a0*/  LOP3.LUT P0, RZ, R4, 0x7, RZ, 0xc0, !PT ;  /* 0x0000000704ff7812 */ /* 0x000fe2000780c0ff */
[----:B------:R-:W0:Y:S02]  /*07b0*/  FENCE.VIEW.ASYNC.S ;  /* 0x00000000000073c6 */ /* 0x000e240000000000 */
[----:B0-----:R0:W1:Y:S01]  /*07c0*/  @!UP0 SYNCS.EXCH.64 URZ, [UR8+0x80], UR4 ;  /* 0x00008004083f85b2 */ /* 0x0010620008000100 */
[----:B------:R-:W-:Y:S01]  /*07d0*/  IMAD R9, R21, R24, R6 ;  /* 0x0000001815097224 */ /* 0x000fe200078e0206 */
[----:B------:R-:W-:Y:S01]  /*07e0*/  ISETP.EQ.AND P1, PT, R10, RZ, P1 ;  /* 0x000000ff0a00720c */ /* 0x000fe20000f22270 */
[----:B-----5:R-:W-:Y:S01]  /*07f0*/  IMAD R20, R13, R0, UR12 ;  /* 0x0000000c0d147e24 */ /* 0x020fe2000f8e0200 */
[----:B------:R-:W-:-:S02]  /*0800*/  ISETP.LT.U32.AND P0, PT, R56, 0x2, !P0 ;  /* 0x000000023800780c */ /* 0x000fc40004701070 */
[----:B------:R-:W-:Y:S02]  /*0810*/  ISETP.NE.AND P4, PT, R9, R56, PT ;  /* 0x000000380900720c */ /* 0x000fe40003f85270 */
[----:B------:R-:W-:Y:S02]  /*0820*/  SEL R23, RZ, 0x1, !P1 ;  /* 0x00000001ff177807 */ /* 0x000fe40004800000 */
[----:B------:R-:W-:Y:S02]  /*0830*/  ISETP.EQ.OR P4, PT, R20, RZ, !P4 ;  /* 0x000000ff1400720c */ /* 0x000fe40006782670 */
[----:B------:R-:W-:Y:S02]  /*0840*/  SEL R23, R23, 0x2, P5 ;  /* 0x0000000217177807 */ /* 0x000fe40002800000 */
[----:B------:R-:W-:Y:S01]  /*0850*/  PLOP3.LUT P0, PT, P0, P4, PT, 0x80, 0x0 ;  /* 0x000000000000781c */ /* 0x000fe20000709070 */
[----:B------:R0:W2:Y:S01]  /*0860*/  @!UP1 SYNCS.EXCH.64 URZ, [UR8+0x88], UR4 ;  /* 0x00008804083f95b2 */ /* 0x0000a20008000100 */
[----:B------:R-:W-:-:S02]  /*0870*/  NOP ;  /* 0x0000000000007918 */ /* 0x000fc40000000000 */
[----:B------:R-:W-:Y:S01]  /*0880*/  P2R R69, PR, RZ, 0x1 ;  /* 0x00000001ff457803 */ /* 0x000fe20000000000 */
[----:B------:R0:W3:Y:S01]  /*0890*/  @!UP2 SYNCS.EXCH.64 URZ, [UR9+0x60], UR6 ;  /* 0x00006006093fa5b2 */ /* 0x0000e20008000100 */
[----:B------:R0:W4:Y:S01]  /*08a0*/  @!UP3 SYNCS.EXCH.64 URZ, [UR9+0x68], UR6 ;  /* 0x00006806093fb5b2 */ /* 0x0001220008000100 */
[----:B------:R0:W0:Y:S01]  /*08b0*/  @!UP4 SYNCS.EXCH.64 URZ, [UR9+0x70], UR6 ;  /* 0x00007006093fc5b2 */ /* 0x0000220008000100 */
[----:B------:R0:W0:Y:S01]  /*08c0*/  @!UP5 SYNCS.EXCH.64 URZ, [UR9+0x78], UR6 ;  /* 0x00007806093fd5b2 */ /* 0x0000220008000100 */
[----:B------:R-:W-:Y:S01]  /*08d0*/  NOP ;  /* 0x0000000000007918 */ /* 0x000fe20000000000 */
[----:B-1----:R-:W-:Y:S05]  /*08e0*/  @!P3 BRA `(.L_x_3) ;  /* 0x000000000008b947 */ /* 0x002fea0003800000 */
[----:B0-234-:R-:W-:Y:S01]  /*08f0*/  UCGABAR_ARV ;  /* 0x00000000000079c7 */ /* 0x01dfe20008000000 */
[----:B------:R-:W-:Y:S05]  /*0900*/  BRA `(.L_x_4) ;  /* 0x0000000000047947 */ /* 0x000fea0003800000 */
.L_x_3:
[----:B0-234-:R-:W-:Y:S01]  /*0910*/  NOP ;  /* 0x0000000000007918 */ /* 0x01dfe20000000000 */
.L_x_4:
[----:B------:R-:W-:Y:S01]  /*0920*/  ULDC.64 UR4, c[0x0][0x598] ;  /* 0x0001660000047ab9 */ /* 0x000fe20000000a00 */
[----:B------:R-:W-:Y:S01]  /*0930*/  ULDC.64 UR36, c[0x0][0x208] ;  /* 0x0000820000247ab9 */ /* 0x000fe20000000a00 */
[----:B------:R-:W-:-:S04]  /*0940*/  ISETP.NE.U32.AND P0, PT, RZ, UR4, PT ;  /* 0x00000004ff007c0c */ /* 0x000fc8000bf05070 */
[----:B------:R-:W-:-:S13]  /*0950*/  ISETP.NE.AND.EX P0, PT, RZ, UR5, PT, P0 ;  /* 0x00000005ff007c0c */ /* 0x000fda000bf05300 */
[----:B------:R-:W-:Y:S05]  /*0960*/  @!P0 BRA `(.L_x_5) ;  /* 0x00000000001c8947 */ /* 0x000fea0003800000 */
[----:B------:R-:W0:Y:S02]  /*0970*/  LDC.64 R8, c[0x0][0x598] ;  /* 0x00016600ff087b82 */ /* 0x000e240000000a00 */
[----:B0-----:R-:W2:Y:S02]  /*0980*/  LDG.E.64 R8, desc[UR36][R8.64] ;  /* 0x0000002408087981 */ /* 0x001ea4000c1e1b00 */
[----:B--2---:R-:W-:-:S04]  /*0990*/  ISETP.NE.U32.AND P0, PT, R8, RZ, PT ;  /* 0x000000ff0800720c */ /* 0x004fc80003f05070 */
[----:B------:R-:W-:-:S13]  /*09a0*/  ISETP.NE.AND.EX P0, PT, R9, RZ, PT, P0 ;  /* 0x000000ff0900720c */ /* 0x000fda0003f05300 */
[----:B------:R-:W-:Y:S05]  /*09b0*/  @!P0 BRA `(.L_x_5) ;  /* 0x0000000000088947 */ /* 0x000fea0003800000 */
[----:B------:R0:W5:Y:S01]  /*09c0*/  LD.E R57, desc[UR36][R8.64] ;  /* 0x0000002408397980 */ /* 0x000162000c101900 */
[----:B------:R-:W-:Y:S05]  /*09d0*/  BRA `(.L_x_6) ;  /* 0x0000000000247947 */ /* 0x000fea0003800000 */
.L_x_5:
[----:B------:R-:W-:Y:S02]  /*09e0*/  ULDC.64 UR4, c[0x0][0x588] ;  /* 0x0001620000047ab9 */ /* 0x000fe40000000a00 */
[----:B------:R-:W-:-:S04]  /*09f0*/  ISETP.NE.U32.AND P0, PT, RZ, UR4, PT ;  /* 0x00000004ff007c0c */ /* 0x000fc8000bf05070 */
[----:B------:R-:W-:-:S13]  /*0a00*/  ISETP.NE.AND.EX P0, PT, RZ, UR5, PT, P0 ;  /* 0x00000005ff007c0c */ /* 0x000fda000bf05300 */
[----:B------:R-:W-:Y:S05]  /*0a10*/  @!P0 BRA `(.L_x_7) ;  /* 0x00000000000c8947 */ /* 0x000fea0003800000 */
[----:B------:R-:W0:Y:S02]  /*0a20*/  LDC.64 R8, c[0x0][0x588] ;  /* 0x00016200ff087b82 */ /* 0x000e240000000a00 */
[----:B0-----:R1:W5:Y:S01]  /*0a30*/  LDG.E R57, desc[UR36][R8.64] ;  /* 0x0000002408397981 */ /* 0x001362000c1e1900 */
[----:B------:R-:W-:Y:S05]  /*0a40*/  BRA `(.L_x_6) ;  /* 0x0000000000087947 */ /* 0x000fea0003800000 */
.L_x_7:
[----:B------:R-:W-:Y:S02]  /*0a50*/  ULDC UR4, c[0x0][0x580] ;  /* 0x0001600000047ab9 */ /* 0x000fe40000000800 */
[----:B------:R-:W-:-:S07]  /*0a60*/  IMAD.U32 R57, RZ, RZ, UR4 ;  /* 0x00000004ff397e24 */ /* 0x000fce000f8e00ff */
.L_x_6:
[----:B------:R-:W-:Y:S02]  /*0a70*/  ULDC.64 UR4, c[0x0][0x5a0] ;  /* 0x0001680000047ab9 */ /* 0x000fe40000000a00 */
[----:B------:R-:W-:-:S04]  /*0a80*/  ISETP.NE.U32.AND P0, PT, RZ, UR4, PT ;  /* 0x00000004ff007c0c */ /* 0x000fc8000bf05070 */
[----:B------:R-:W-:-:S13]  /*0a90*/  ISETP.NE.AND.EX P0, PT, RZ, UR5, PT, P0 ;  /* 0x00000005ff007c0c */ /* 0x000fda000bf05300 */
[----:B------:R-:W-:Y:S05]  /*0aa0*/  @!P0 BRA `(.L_x_8) ;  /* 0x00000000001c8947 */ /* 0x000fea0003800000 */
[----:B01----:R-:W0:Y:S02]  /*0ab0*/  LDC.64 R8, c[0x0][0x5a0] ;  /* 0x00016800ff087b82 */ /* 0x003e240000000a00 */
[----:B0-----:R-:W2:Y:S02]  /*0ac0*/  LDG.E.64 R8, desc[UR36][R8.64] ;  /* 0x0000002408087981 */ /* 0x001ea4000c1e1b00 */
[----:B--2---:R-:W-:-:S04]  /*0ad0*/  ISETP.NE.U32.AND P0, PT, R8, RZ, PT ;  /* 0x000000ff0800720c */ /* 0x004fc80003f05070 */
[----:B------:R-:W-:-:S13]  /*0ae0*/  ISETP.NE.AND.EX P0, PT, R9, RZ, PT, P0 ;  /* 0x000000ff0900720c */ /* 0x000fda0003f05300 */
[----:B------:R-:W-:Y:S05]  /*0af0*/  @!P0 BRA `(.L_x_8) ;  /* 0x0000000000088947 */ /* 0x000fea0003800000 */
[----:B------:R0:W5:Y:S01]  /*0b00*/  LD.E R58, desc[UR36][R8.64] ;  /* 0x00000024083a7980 */ /* 0x000162000c101900 */
[----:B------:R-:W-:Y:S05]  /*0b10*/  BRA `(.L_x_9) ;  /* 0x0000000000247947 */ /* 0x000fea0003800000 */
.L_x_8:
[----:B------:R-:W-:Y:S02]  /*0b20*/  ULDC.64 UR4, c[0x0][0x590] ;  /* 0x0001640000047ab9 */ /* 0x000fe40000000a00 */
[----:B------:R-:W-:-:S04]  /*0b30*/  ISETP.NE.U32.AND P0, PT, RZ, UR4, PT ;  /* 0x00000004ff007c0c */ /* 0x000fc8000bf05070 */
[----:B------:R-:W-:-:S13]  /*0b40*/  ISETP.NE.AND.EX P0, PT, RZ, UR5, PT, P0 ;  /* 0x00000005ff007c0c */ /* 0x000fda000bf05300 */
[----:B------:R-:W-:Y:S05]  /*0b50*/  @!P0 BRA `(.L_x_10) ;  /* 0x00000000000c8947 */ /* 0x000fea0003800000 */
[----:B------:R-:W2:Y:S02]  /*0b60*/  LDC.64 R58, c[0x0][0x590] ;  /* 0x00016400ff3a7b82 */ /* 0x000ea40000000a00 */
[----:B--2---:R2:W5:Y:S01]  /*0b70*/  LDG.E R58, desc[UR36][R58.64] ;  /* 0x000000243a3a7981 */ /* 0x004562000c1e1900 */
[----:B------:R-:W-:Y:S05]  /*0b80*/  BRA `(.L_x_9) ;  /* 0x0000000000087947 */ /* 0x000fea0003800000 */
.L_x_10:
[----:B------:R-:W-:Y:S02]  /*0b90*/  ULDC UR4, c[0x0][0x584] ;  /* 0x0001610000047ab9 */ /* 0x000fe40000000800 */
[----:B------:R-:W-:-:S07]  /*0ba0*/  IMAD.U32 R58, RZ, RZ, UR4 ;  /* 0x00000004ff3a7e24 */ /* 0x000fce000f8e00ff */
.L_x_9:
[----:B------:R-:W3:Y:S01]  /*0bb0*/  LDC R2, c[0x0][0x65c] ;  /* 0x00019700ff027b82 */ /* 0x000ee20000000800 */
[----:B------:R-:W-:Y:S01]  /*0bc0*/  ULDC UR6, c[0x0][0x28c] ;  /* 0x0000a30000067ab9 */ /* 0x000fe20000000800 */
[----:B------:R-:W-:Y:S01]  /*0bd0*/  ISETP.NE.AND P0, PT, R10, 0x2, PT ;  /* 0x000000020a00780c */ /* 0x000fe20003f05270 */
[----:B------:R-:W-:Y:S01]  /*0be0*/  UIADD3 UR6, UR6, 0x1f, URZ ;  /* 0x0000001f06067890 */ /* 0x000fe2000fffe03f */
[----:B01----:R-:W-:Y:S01]  /*0bf0*/  IMAD.U32 R8, RZ, RZ, UR12 ;  /* 0x0000000cff087e24 */ /* 0x003fe2000f8e00ff */
[----:B------:R-:W-:Y:S01]  /*0c00*/  UMOV UR39, URZ ;  /* 0x0000003f00277c82 */ /* 0x000fe20008000000 */
[----:B------:R-:W-:Y:S01]  /*0c10*/  UMOV UR38, URZ ;  /* 0x0000003f00267c82 */ /* 0x000fe20008000000 */
[----:B------:R-:W-:Y:S01]  /*0c20*/  USHF.R.S32.HI UR7, URZ, 0x1f, UR6 ;  /* 0x0000001f3f077899 */ /* 0x000fe20008011406 */
[----:B------:R-:W-:-:S03]  /*0c30*/  ULDC.64 UR8, c[0x0][0x650] ;  /* 0x0001940000087ab9 */ /* 0x000fc60000000a00 */
[----:B------:R-:W-:-:S04]  /*0c40*/  ULEA.HI UR7, UR7, UR6, URZ, 0x5 ;  /* 0x0000000607077291 */ /* 0x000fc8000f8f283f */
[----:B------:R-:W-:Y:S01]  /*0c50*/  USHF.R.S32.HI UR40, URZ, 0x5, UR7 ;  /* 0x000000053f287899 */ /* 0x000fe20008011407 */
[----:B---3--:R-:W-:-:S13]  /*0c60*/  ISETP.NE.AND P1, PT, R2, 0x1, PT ;  /* 0x000000010200780c */ /* 0x008fda0003f25270 */
[----:B------:R-:W0:Y:S01]  /*0c70*/  @P1 LDC R17, c[0x0][0x10] ;  /* 0x00000400ff111b82 */ /* 0x000e220000000800 */
[----:B------:R-:W-:Y:S02]  /*0c80*/  @P1 IMAD.MOV.U32 R7, RZ, RZ, RZ ;  /* 0x000000ffff071224 */ /* 0x000fe400078e00ff */
[----:B------:R-:W-:-:S05]  /*0c90*/  @P1 IMAD.MOV.U32 R9, RZ, RZ, RZ ;  /* 0x000000ffff091224 */ /* 0x000fca00078e00ff */
[----:B------:R-:W1:Y:S01]  /*0ca0*/  @!P1 LDC R11, c[0x0][0xc] ;  /* 0x00000300ff0b9b82 */ /* 0x000e620000000800 */
[----:B------:R-:W-:Y:S01]  /*0cb0*/  ULDC UR4, c[0x0][0xc] ;  /* 0x0000030000047ab9 */ /* 0x000fe20000000800 */
[----:B------:R-:W-:Y:S02]  /*0cc0*/  ULDC UR5, c[0x0][0x10] ;  /* 0x0000040000057ab9 */ /* 0x000fe40000000800 */
[----:B------:R-:W-:-:S04]  /*0cd0*/  UIMAD.WIDE.U32 UR4, UR4, UR5, URZ ;  /* 0x00000005040472a5 */ /* 0x000fc8000f8e003f */
[----:B------:R-:W3:Y:S01]  /*0ce0*/  LDC R0, c[0x0][0x14] ;  /* 0x00000500ff007b82 */ /* 0x000ee20000000800 */
[----:B0-----:R-:W-:-:S04]  /*0cf0*/  @P1 IMAD.WIDE.U32 R16, R17, UR12, R6 ;  /* 0x0000000c11101c25 */ /* 0x001fc8000f8e0006 */
[----:B------:R-:W-:Y:S02]  /*0d00*/  @P1 IMAD.IADD R17, R17, 0x1, R9 ;  /* 0x0000000111111824 */ /* 0x000fe400078e0209 */
[----:B------:R-:W-:Y:S02]  /*0d10*/  IMAD.MOV.U32 R9, RZ, RZ, RZ ;  /* 0x000000ffff097224 */ /* 0x000fe400078e00ff */
[----:B-1----:R-:W-:-:S04]  /*0d20*/  @!P1 IMAD.WIDE.U32 R8, R6, R11, R8 ;  /* 0x0000000b06089225 */ /* 0x002fc800078e0008 */
[----:B------:R-:W-:Y:S02]  /*0d30*/  @!P1 IMAD.MOV.U32 R16, RZ, RZ, R8 ;  /* 0x000000ffff109224 */ /* 0x000fe400078e0008 */
[----:B---3--:R-:W-:-:S04]  /*0d40*/  IMAD.WIDE.U32 R12, R0, UR4, RZ ;  /* 0x00000004000c7c25 */ /* 0x008fc8000f8e00ff */
[----:B------:R-:W-:Y:S01]  /*0d50*/  IMAD R10, R0, UR5, RZ ;  /* 0x00000005000a7c24 */ /* 0x000fe2000f8e02ff */
[----:B------:R0:W-:Y:S01]  /*0d60*/  STL.64 [R1], R12 ;  /* 0x0000000c01007387 */ /* 0x0001e20000100a00 */
[----:B------:R-:W-:Y:S02]  /*0d70*/  @!P1 IMAD.MOV.U32 R17, RZ, RZ, R9 ;  /* 0x000000ffff119224 */ /* 0x000fe400078e0009 */
[----:B------:R-:W-:Y:S01]  /*0d80*/  IMAD.IADD R0, R13, 0x1, R10 ;  /* 0x000000010d007824 */ /* 0x000fe200078e020a */
[----:B------:R-:W-:Y:S06]  /*0d90*/  @P0 BRA `(.L_x_11) ;  /* 0x0000000000200947 */ /* 0x000fec0003800000 */
[----:B------:R-:W-:Y:S01]  /*0da0*/  UISETP.GE.U32.AND UP0, UPT, UR40, 0x5, UPT ;  /* 0x000000052800788c */ /* 0x000fe2000bf06070 */
[----:B------:R-:W-:Y:S01]  /*0db0*/  IADD3 R16, P0, R16, R12, RZ ;  /* 0x0000000c10107210 */ /* 0x000fe20007f1e0ff */
[----:B------:R-:W-:Y:S01]  /*0dc0*/  UIMAD.WIDE.U32 UR4, UR40, -0x33333333, URZ ;  /* 0xcccccccd280478a5 */ /* 0x000fe2000f8e003f */
[----:B------:R-:W-:-:S03]  /*0dd0*/  UMOV UR38, URZ ;  /* 0x0000003f00267c82 */ /* 0x000fc60008000000 */
[----:B------:R-:W-:Y:S01]  /*0de0*/  USHF.R.U32.HI UR4, URZ, 0x2, UR5 ;  /* 0x000000023f047899 */ /* 0x000fe20008011605 */
[----:B------:R-:W-:-:S03]  /*0df0*/  IMAD.X R17, R0, 0x1, R17, P0 ;  /* 0x0000000100117824 */ /* 0x000fc600000e0611 */
[----:B------:R-:W-:Y:S02]  /*0e00*/  UIMAD UR39, UR4, -0x5, UR40 ;  /* 0xfffffffb042778a4 */ /* 0x000fe4000f8e0228 */
[----:B------:R-:W-:-:S12]  /*0e10*/  @UP0 ULOP3.LUT UR38, UR4, 0x1, URZ, 0xc0, !UPT ;  /* 0x0000000104260892 */ /* 0x000fd8000f8ec03f */
.L_x_11:
[----:B------:R-:W-:Y:S01]  /*0e20*/  ISETP.GE.U32.AND P0, PT, R16, UR8, PT ;  /* 0x0000000810007c0c */ /* 0x000fe2000bf06070 */
[----:B------:R-:W-:Y:S01]  /*0e30*/  IMAD.MOV.U32 R22, RZ, RZ, -0x1 ;  /* 0xffffffffff167424 */ /* 0x000fe200078e00ff */
[----:B------:R-:W-:Y:S01]  /*0e40*/  PRMT R8, RZ, 0x7610, R8 ;  /* 0x00007610ff087816 */ /* 0x000fe20000000008 */
[----:B------:R-:W-:Y:S01]  /*0e50*/  IMAD.MOV.U32 R19, RZ, RZ, -0x1 ;  /* 0xffffffffff137424 */ /* 0x000fe200078e00ff */
[----:B------:R-:W-:Y:S01]  /*0e60*/  ISETP.GE.U32.AND.EX P0, PT, R17, UR9, PT, P0 ;  /* 0x0000000911007c0c */ /* 0x000fe2000bf06100 */
[----:B------:R-:W-:-:S12]  /*0e70*/  IMAD.MOV.U32 R18, RZ, RZ, -0x1 ;  /* 0xffffffffff127424 */ /* 0x000fd800078e00ff */
[----:B------:R-:W-:Y:S05]  /*0e80*/  @P0 BRA `(.L_x_12) ;  /* 0x0000000400240947 */ /* 0x000fea0003800000 */
[----:B------:R-:W1:Y:S01]  /*0e90*/  LDC.64 R18, c[0x0][0x628] ;  /* 0x00018a00ff127b82 */ /* 0x000e620000000a00 */
[----:B------:R-:W-:Y:S02]  /*0ea0*/  IMAD.MOV.U32 R8, RZ, RZ, R16 ;  /* 0x000000ffff087224 */ /* 0x000fe400078e0010 */
[----:B------:R-:W-:-:S05]  /*0eb0*/  IMAD.MOV.U32 R9, RZ, RZ, R17 ;  /* 0x000000ffff097224 */ /* 0x000fca00078e0011 */
[----:B------:R-:W3:Y:S08]  /*0ec0*/  LDC R22, c[0x0][0x630] ;  /* 0x00018c00ff167b82 */ /* 0x000ef00000000800 */
[----:B------:R-:W4:Y:S01]  /*0ed0*/  LDC.64 R26, c[0x0][0x620] ;  /* 0x00018800ff1a7b82 */ /* 0x000f220000000a00 */
[----:B-1----:R-:W-:-:S04]  /*0ee0*/  ISETP.NE.U32.AND P0, PT, R18, RZ, PT ;  /* 0x000000ff1200720c */ /* 0x002fc80003f05070 */
[----:B------:R-:W-:-:S13]  /*0ef0*/  ISETP.NE.AND.EX P0, PT, R19, RZ, PT, P0 ;  /* 0x000000ff1300720c */ /* 0x000fda0003f05300 */
[----:B---34-:R-:W-:Y:S05]  /*0f00*/  @!P0 BRA `(.L_x_13) ;  /* 0x0000000000288947 */ /* 0x018fea0003800000 */
[----:B0-----:R-:W0:Y:S02]  /*0f10*/  LDC R13, c[0x0][0x634] ;  /* 0x00018d00ff0d7b82 */ /* 0x001e240000000800 */
[----:B0-----:R-:W-:-:S05]  /*0f20*/  IADD3 R13, P0, R16, R13, RZ ;  /* 0x0000000d100d7210 */ /* 0x001fca0007f1e0ff */
[----:B------:R-:W-:-:S04]  /*0f30*/  IMAD.X R15, RZ, RZ, R17, P0 ;  /* 0x000000ffff0f7224 */ /* 0x000fc800000e0611 */
[----:B------:R-:W-:-:S04]  /*0f40*/  IMAD.WIDE.U32 R8, R15, R18, RZ ;  /* 0x000000120f087225 */ /* 0x000fc800078e00ff */
[----:B------:R-:W-:-:S04]  /*0f50*/  IMAD.WIDE.U32 R10, P0, R13, R19, R8 ;  /* 0x000000130d0a7225 */ /* 0x000fc80007800008 */
[----:B------:R-:W-:-:S04]  /*0f60*/  IMAD.WIDE.U32 R8, R13, R18, RZ ;  /* 0x000000120d087225 */ /* 0x000fc800078e00ff */
[----:B------:R-:W-:Y:S01]  /*0f70*/  IMAD.X R13, RZ, RZ, RZ, P0 ;  /* 0x000000ffff0d7224 */ /* 0x000fe200000e06ff */
[----:B------:R-:W-:Y:S01]  /*0f80*/  IADD3 RZ, P0, R9, R10, RZ ;  /* 0x0000000a09ff7210 */ /* 0x000fe20007f1e0ff */
[----:B------:R-:W-:-:S04]  /*0f90*/  IMAD.MOV.U32 R12, RZ, RZ, R11 ;  /* 0x000000ffff0c7224 */ /* 0x000fc800078e000b */
[----:B------:R-:W-:-:S08]  /*0fa0*/  IMAD.WIDE.U32.X R8, R15, R19, R12, P0 ;  /* 0x000000130f087225 */ /* 0x000fd000000e040c */
.L_x_13:
[----:B------:R-:W1:Y:S01]  /*0fb0*/  LDC.64 R28, c[0x0][0x640] ;  /* 0x00019000ff1c7b82 */ /* 0x000e620000000a00 */
[-CC-:B------:R-:W-:Y:S01]  /*0fc0*/  SHF.R.U64 R32, R8, R22.reuse, R9.reuse ;  /* 0x0000001608207219 */ /* 0x180fe20000001209 */
[----:B------:R-:W-:Y:S01]  /*0fd0*/  IMAD.MOV.U32 R31, RZ, RZ, 0x1 ;  /* 0x00000001ff1f7424 */ /* 0x000fe200078e00ff */
[----:B------:R-:W-:Y:S02]  /*0fe0*/  SHF.R.U32.HI R8, RZ, R22, R9 ;  /* 0x00000016ff087219 */ /* 0x000fe40000011609 */
[----:B------:R-:W-:-:S03]  /*0ff0*/  IADD3 R11, P0, RZ, -R32, RZ ;  /* 0x80000020ff0b7210 */ /* 0x000fc60007f1e0ff */
[----:B0-----:R-:W0:Y:S02]  /*1000*/  LDC R12, c[0x0][0x618] ;  /* 0x00018600ff0c7b82 */ /* 0x001e240000000800 */
[----:B------:R-:W-:-:S04]  /*1010*/  IMAD.X R9, RZ, RZ, ~R8, P0 ;  /* 0x000000ffff097224 */ /* 0x000fc800000e0e08 */
[-C--:B------:R-:W-:Y:S02]  /*1020*/  IMAD R10, R9, R26.reuse, RZ ;  /* 0x0000001a090a7224 */ /* 0x080fe400078e02ff */
[----:B------:R-:W3:Y:S01]  /*1030*/  LDC R13, c[0x0][0x608] ;  /* 0x00018200ff0d7b82 */ /* 0x000ee20000000800 */
[----:B------:R-:W-:-:S04]  /*1040*/  IMAD.WIDE.U32 R8, R11, R26, R16 ;  /* 0x0000001a0b087225 */ /* 0x000fc800078e0010 */
[----:B------:R-:W-:-:S03]  /*1050*/  IMAD R11, R11, R27, R10 ;  /* 0x0000001b0b0b7224 */ /* 0x000fc600078e020a */
[----:B------:R-:W4:Y:S01]  /*1060*/  LDC R18, c[0x0][0x658] ;  /* 0x00019600ff127b82 */ /* 0x000f220000000800 */
[----:B------:R-:W-:Y:S01]  /*1070*/  IMAD.IADD R9, R9, 0x1, R11 ;  /* 0x0000000109097824 */ /* 0x000fe200078e020b */
[----:B-1----:R-:W-:Y:S01]  /*1080*/  ISETP.NE.U32.AND P0, PT, R28, RZ, PT ;  /* 0x000000ff1c00720c */ /* 0x002fe20003f05070 */
[----:B------:R-:W-:-:S03]  /*1090*/  IMAD.MOV.U32 R11, RZ, RZ, -0x1 ;  /* 0xffffffffff0b7424 */ /* 0x000fc600078e00ff */
[----:B------:R-:W-:Y:S02]  /*10a0*/  ISETP.NE.AND.EX P0, PT, R29, RZ, PT, P0 ;  /* 0x000000ff1d00720c */ /* 0x000fe40003f05300 */
[----:B------:R-:W1:Y:S01]  /*10b0*/  LDC R27, c[0x0][0x600] ;  /* 0x00018000ff1b7b82 */ /* 0x000e620000000800 */
[-CC-:B0-----:R-:W-:Y:S02]  /*10c0*/  SHF.R.U64 R25, R8, R12.reuse, R9.reuse ;  /* 0x0000000c08197219 */ /* 0x181fe40000001209 */
[----:B------:R-:W-:-:S05]  /*10d0*/  SHF.R.U32.HI R8, RZ, R12, R9 ;  /* 0x0000000cff087219 */ /* 0x000fca0000011609 */
[----:B------:R-:W0:Y:S01]  /*10e0*/  LDC R22, c[0x0][0x648] ;  /* 0x00019200ff167b82 */ /* 0x000e220000000800 */
[-CC-:B---3--:R-:W-:Y:S02]  /*10f0*/  SHF.R.U64 R34, R25, R13.reuse, R8.reuse ;  /* 0x0000000d19227219 */ /* 0x188fe40000001208 */
[----:B------:R-:W-:-:S05]  /*1100*/  SHF.R.U32.HI R9, RZ, R13, R8 ;  /* 0x0000000dff097219 */ /* 0x000fca0000011608 */
[----:B------:R-:W3:Y:S01]  /*1110*/  LDC R26, c[0x0][0x638] ;  /* 0x00018e00ff1a7b82 */ /* 0x000ee20000000800 */
[-C--:B----4-:R-:W-:Y:S02]  /*1120*/  SHF.L.U32 R8, R11, R18.reuse, RZ ;  /* 0x000000120b087219 */ /* 0x090fe400000006ff */
[--C-:B------:R-:W-:Y:S02]  /*1130*/  SHF.R.U64 R36, R34, R18, R9.reuse ;  /* 0x0000001222247219 */ /* 0x100fe40000001209 */
[----:B------:R-:W-:Y:S02]  /*1140*/  LOP3.LUT R15, RZ, R8, RZ, 0x33, !PT ;  /* 0x00000008ff0f7212 */ /* 0x000fe400078e33ff */
[----:B------:R-:W-:Y:S01]  /*1150*/  SHF.R.U32.HI R9, RZ, R18, R9 ;  /* 0x00000012ff097219 */ /* 0x000fe20000011609 */
[----:B------:R-:W4:Y:S01]  /*1160*/  LDC R30, c[0x0][0x610] ;  /* 0x00018400ff1e7b82 */ /* 0x000f220000000800 */
[----:B------:R-:W-:Y:S01]  /*1170*/  IMAD.MOV.U32 R8, RZ, RZ, R36 ;  /* 0x000000ffff087224 */ /* 0x000fe200078e0024 */
[----:B------:R-:W-:Y:S06]  /*1180*/  @!P0 BRA `(.L_x_14) ;  /* 0x0000000000288947 */ /* 0x000fec0003800000 */
[----:B------:R-:W2:Y:S02]  /*1190*/  LDC R13, c[0x0][0x64c] ;  /* 0x00019300ff0d7b82 */ /* 0x000ea40000000800 */
[----:B--2---:R-:W-:-:S05]  /*11a0*/  IADD3 R13, P0, R36, R13, RZ ;  /* 0x0000000d240d7210 */ /* 0x004fca0007f1e0ff */
        /* <DEDUP_REMOVED lines=8> */
.L_x_14:
[----:B0-----:R-:W-:Y:S01]  /*1230*/  SHF.R.U64 R9, R8, R22, R9 ;  /* 0x0000001608097219 */ /* 0x001fe20000001209 */
[----:B-1----:R-:W-:Y:S01]  /*1240*/  VIADD R10, R27, 0xffffffff ;  /* 0xffffffff1b0a7836 */ /* 0x002fe20000000000 */
[----:B------:R-:W-:Y:S01]  /*1250*/  SHF.L.U32 R7, R31, R18, RZ ;  /* 0x000000121f077219 */ /* 0x000fe200000006ff */
[----:B------:R-:W-:Y:S01]  /*1260*/  @P1 IMAD R20, R21, R24, R6 ;  /* 0x0000001815141224 */ /* 0x000fe200078e0206 */
[----:B------:R-:W-:Y:S01]  /*1270*/  LOP3.LUT R8, R34, R15, RZ, 0xc0, !PT ;  /* 0x0000000f22087212 */ /* 0x000fe200078ec0ff */
[----:B------:R-:W-:Y:S01]  /*1280*/  IMAD.MOV R11, RZ, RZ, -R9 ;  /* 0x000000ffff0b7224 */ /* 0x000fe200078e0a09 */
[----:B------:R-:W-:Y:S01]  /*1290*/  LOP3.LUT R10, R25, R10, RZ, 0xc0, !PT ;  /* 0x0000000a190a7212 */ /* 0x000fe200078ec0ff */
[----:B------:R-:W-:Y:S02]  /*12a0*/  IMAD.MOV.U32 R18, RZ, RZ, R32 ;  /* 0x000000ffff127224 */ /* 0x000fe400078e0020 */
[----:B------:R-:W-:Y:S02]  /*12b0*/  IMAD R7, R7, R9, R8 ;  /* 0x0000000907077224 */ /* 0x000fe400078e0208 */
[----:B---3--:R-:W-:-:S02]  /*12c0*/  IMAD R6, R11, R26, R36 ;  /* 0x0000001a0b067224 */ /* 0x008fc400078e0224 */
[----:B----4-:R-:W-:Y:S02]  /*12d0*/  IMAD R22, R7, R30, R20 ;  /* 0x0000001e07167224 */ /* 0x010fe400078e0214 */
[----:B------:R-:W-:Y:S02]  /*12e0*/  IMAD R7, R6, R27, R10 ;  /* 0x0000001b06077224 */ /* 0x000fe400078e020a */
[----:B------:R-:W-:-:S03]  /*12f0*/  IMAD.MOV.U32 R8, RZ, RZ, 0x1 ;  /* 0x00000001ff087424 */ /* 0x000fc600078e00ff */
[----:B------:R-:W-:Y:S02]  /*1300*/  SEL R19, R7, R22, !P1 ;  /* 0x0000001607137207 */ /* 0x000fe40004800000 */
[----:B------:R-:W-:-:S07]  /*1310*/  SEL R22, R22, R7, !P1 ;  /* 0x0000000716167207 */ /* 0x000fce0004800000 */
.L_x_12:
[----:B------:R-:W-:Y:S05]  /*1320*/  @!P3 BRA `(.L_x_15) ;  /* 0x00000000000cb947 */ /* 0x000fea0003800000 */
[----:B------:R-:W-:Y:S01]  /*1330*/  UCGABAR_WAIT ;  /* 0x0000000000007dc7 */ /* 0x000fe20008000000 */
[----:B------:R-:W-:Y:S01]  /*1340*/  CCTL.IVALL ;  /* 0x00000000ff00798f */ /* 0x000fe20002000000 */
[----:B------:R-:W-:Y:S05]  /*1350*/  BRA `(.L_x_16) ;  /* 0x0000000000047947 */ /* 0x000fea0003800000 */
.L_x_15:
[----:B------:R-:W-:Y:S06]  /*1360*/  BAR.SYNC.DEFER_BLOCKING 0x0 ;  /* 0x0000000000007b1d */ /* 0x000fec0000010000 */
.L_x_16:
[----:B------:R-:W-:Y:S05]  /*1370*/  @!P2 BRA `(.L_x_17) ;  /* 0x0000002c00e0a947 */ /* 0x000fea0003800000 */
[----:B------:R-:W-:-:S13]  /*1380*/  ISETP.GT.U32.AND P0, PT, R33, 0x1, PT ;  /* 0x000000012100780c */ /* 0x000fda0003f04070 */
[----:B------:R-:W-:Y:S05]  /*1390*/  @P0 EXIT ;  /* 0x000000000000094d */ /* 0x000fea0003800000 */
.L_x_18:
[----:B------:R-:W-:-:S08]  /*13a0*/  NOP ;  /* 0x0000000000007918 */ /* 0x000fd00000000000 */
[----:B------:R-:W1:Y:S02]  /*13b0*/  USETMAXREG.TRY_ALLOC.CTAPOOL UP0, 0xe8 ;  /* 0x000000e8000079c8 */ /* 0x000e640008000600 */
[----:B-1----:R-:W-:-:S13]  /*13c0*/  PLOP3.LUT P0, PT, PT, PT, UP0, 0x80, 0x0 ;  /* 0x000000000000781c */ /* 0x002fda0003f0f008 */
[----:B------:R-:W-:Y:S05]  /*13d0*/  @!P0 BRA `(.L_x_18) ;  /* 0xfffffffc00f08947 */ /* 0x000fea000383ffff */
[----:B------:R-:W-:-:S13]  /*13e0*/  LOP3.LUT P0, RZ, R8, 0xff, RZ, 0xc0, !PT ;  /* 0x000000ff08ff7812 */ /* 0x000fda000780c0ff */
[----:B------:R-:W-:Y:S05]  /*13f0*/  @!P0 EXIT ;  /* 0x000000000000894d */ /* 0x000fea0003800000 */
[----:B------:R-:W3:Y:S01]  /*1400*/  LDL.64 R10, [R1] ;  /* 0x00000000010a7983 */ /* 0x000ee20000100a00 */
[----:B------:R-:W1:Y:S01]  /*1410*/  S2UR UR4, SR_CgaCtaId ;  /* 0x00000000000479c3 */ /* 0x000e620000008800 */
[CC--:B------:R-:W-:Y:S01]  /*1420*/  LEA.HI R5, R3.reuse, R4.reuse, RZ, 0x2 ;  /* 0x0000000403057211 */ /* 0x0c0fe200078f10ff */
[----:B------:R-:W-:Y:S01]  /*1430*/  UMOV UR41, 0x400 ;  /* 0x0000040000297882 */ /* 0x000fe20000000000 */
[----:B------:R-:W-:Y:S01]  /*1440*/  UISETP.LT.AND UP0, UPT, UR40, 0x1, UPT ;  /* 0x000000012800788c */ /* 0x000fe2000bf01270 */
[----:B------:R-:W-:Y:S01]  /*1450*/  LEA.HI R3, R3, R4, RZ, 0x5 ;  /* 0x0000000403037211 */ /* 0x000fe200078f28ff */
[----:B------:R-:W-:Y:S01]  /*1460*/  UIADD3 UR5, UR43, -0x1, URZ ;  /* 0xffffffff2b057890 */ /* 0x000fe2000fffe03f */
[--C-:B------:R-:W-:Y:S01]  /*1470*/  SHF.R.S32.HI R60, RZ, 0x2, R5.reuse ;  /* 0x00000002ff3c7819 */ /* 0x100fe20000011405 */
[----:B------:R-:W-:Y:S01]  /*1480*/  USEL UR42, UR40, 0x1, UP0 ;  /* 0x00000001282a7887 */ /* 0x000fe20008000000 */
[----:B--2---:R-:W2:Y:S01]  /*1490*/  LDC R59, c[0x0][0x658] ;  /* 0x00019600ff3b7b82 */ /* 0x004ea20000000800 */
[----:B------:R-:W-:Y:S01]  /*14a0*/  SHF.R.S32.HI R7, RZ, 0x1f, R5 ;  /* 0x0000001fff077819 */ /* 0x000fe20000011405 */
[----:B------:R-:W-:Y:S01]  /*14b0*/  UISETP.NE.AND UP0, UPT, UR5, URZ, UPT ;  /* 0x0000003f0500728c */ /* 0x000fe2000bf05270 */
[----:B------:R-:W-:Y:S01]  /*14c0*/  LOP3.LUT R5, R5, 0xfffffffc, RZ, 0xc0, !PT ;  /* 0xfffffffc05057812 */ /* 0x000fe200078ec0ff */
[----:B------:R-:W-:Y:S01]  /*14d0*/  IMAD.MOV.U32 R6, RZ, RZ, 0x1 ;  /* 0x00000001ff067424 */ /* 0x000fe200078e00ff */
[----:B------:R-:W-:Y:S01]  /*14e0*/  LEA.HI R7, R7, R60, RZ, 0x3 ;  /* 0x0000003c07077211 */ /* 0x000fe200078f18ff */
[----:B------:R-:W-:Y:S01]  /*14f0*/  USEL UR7, URZ, 0x1, UP0 ;  /* 0x000000013f077887 */ /* 0x000fe20008000000 */
[----:B------:R-:W-:Y:S01]  /*1500*/  SHF.R.S32.HI R3, RZ, 0x5, R3 ;  /* 0x00000005ff037819 */ /* 0x000fe20000011403 */
[----:B------:R-:W4:Y:S01]  /*1510*/  LDC R64, c[0x0][0x288] ;  /* 0x0000a200ff407b82 */ /* 0x000f220000000800 */
[----:B------:R-:W-:Y:S01]  /*1520*/  LOP3.LUT R7, R7, 0xfffffff8, RZ, 0xc0, !PT ;  /* 0xfffffff807077812 */ /* 0x000fe200078ec0ff */
[----:B------:R-:W-:Y:S01]  /*1530*/  IMAD.IADD R5, R4, 0x1, -R5 ;  /* 0x0000000104057824 */ /* 0x000fe200078e0a05 */
[----:B------:R-:W-:Y:S01]  /*1540*/  ULDC UR8, c[0x0][0x284] ;  /* 0x0000a10000087ab9 */ /* 0x000fe20000000800 */
[----:B------:R-:W-:Y:S01]  /*1550*/  IMAD.MOV.U32 R4, RZ, RZ, -0x1 ;  /* 0xffffffffff047424 */ /* 0x000fe200078e00ff */
[----:B------:R-:W-:Y:S01]  /*1560*/  USHF.L.U32 UR47, UR40, 0x1, URZ ;  /* 0x00000001282f7899 */ /* 0x000fe2000800063f */
[----:B------:R-:W-:Y:S01]  /*1570*/  IMAD.IADD R60, R60, 0x1, -R7 ;  /* 0x000000013c3c7824 */ /* 0x000fe200078e0a07 */
[----:B------:R-:W-:Y:S01]  /*1580*/  UIADD3 UR42, -UR42, UR40, URZ ;  /* 0x000000282a2a7290 */ /* 0x000fe2000fffe13f */
[----:B------:R-:W-:Y:S01]  /*1590*/  IMAD.SHL.U32 R62, R5, 0x2, RZ ;  /* 0x00000002053e7824 */ /* 0x000fe200078e00ff */
[----:B-1----:R-:W-:Y:S01]  /*15a0*/  ULEA UR41, UR4, UR41, 0x18 ;  /* 0x0000002904297291 */ /* 0x002fe2000f8ec03f */
[C-C-:B------:R-:W-:Y:S01]  /*15b0*/  IMAD R67, R3.reuse, -0x10, -R60.reuse ;  /* 0xfffffff003437824 */ /* 0x140fe200078e0a3c */
[----:B------:R-:W-:Y:S01]  /*15c0*/  USHF.L.U32 UR4, UR5, 0x3, URZ ;  /* 0x0000000305047899 */ /* 0x000fe2000800063f */
[--C-:B------:R-:W-:Y:S01]  /*15d0*/  SHF.R.S32.HI R61, RZ, 0x1f, R60.reuse ;  /* 0x0000001fff3d7819 */ /* 0x100fe2000001143c */
[----:B------:R-:W-:Y:S01]  /*15e0*/  UIADD3 UR5, UR41, 0x180, URZ ;  /* 0x0000018029057890 */ /* 0x000fe2000fffe03f */
[----:B------:R-:W-:Y:S01]  /*15f0*/  IMAD.U32 R70, RZ, RZ, UR7 ;  /* 0x00000007ff467e24 */ /* 0x000fe2000f8e00ff */
[----:B------:R-:W-:Y:S01]  /*1600*/  UIADD3 UR6, UR41, 0x2980, URZ ;  /* 0x0000298029067890 */ /* 0x000fe2000fffe03f */
[-C--:B--2---:R-:W-:Y:S01]  /*1610*/  SHF.L.U32 R4, R4, R59.reuse, RZ ;  /* 0x0000003b04047219 */ /* 0x084fe200000006ff */
[----:B------:R-:W-:Y:S01]  /*1620*/  USHF.R.U32.HI UR5, URZ, 0x4, UR5 ;  /* 0x000000043f057899 */ /* 0x000fe20008011605 */
[----:B------:R-:W-:Y:S01]  /*1630*/  IMAD.WIDE R60, R3, 0x10, R60 ;  /* 0x00000010033c7825 */ /* 0x000fe200078e023c */
[----:B------:R-:W-:Y:S01]  /*1640*/  USHF.R.U32.HI UR6, URZ, 0x4, UR6 ;  /* 0x000000043f067899 */ /* 0x000fe20008011606 */
[----:B------:R-:W-:Y:S01]  /*1650*/  SHF.L.U32 R59, R6, R59, RZ ;  /* 0x0000003b063b7219 */ /* 0x000fe200000006ff */
[----:B------:R-:W-:Y:S01]  /*1660*/  UIADD3 UR48, UR41, 0x60, URZ ;  /* 0x0000006029307890 */ /* 0x000fe2000fffe03f */
[----:B------:R-:W-:Y:S01]  /*1670*/  LOP3.LUT R65, RZ, R4, RZ, 0x33, !PT ;  /* 0x00000004ff417212 */ /* 0x000fe200078e33ff */
[----:B------:R-:W-:Y:S01]  /*1680*/  ULOP3.LUT UR4, UR4, 0x8, URZ, 0xc0, !UPT ;  /* 0x0000000804047892 */ /* 0x000fe2000f8ec03f */
[----:B----4-:R-:W-:Y:S01]  /*1690*/  IMAD R64, R5, -0x2, R64 ;  /* 0xfffffffe05407824 */ /* 0x010fe200078e0240 */
[----:B------:R-:W-:Y:S01]  /*16a0*/  ULOP3.LUT UR5, UR5, 0x3fff, URZ, 0xc0, !UPT ;  /* 0x00003fff05057892 */ /* 0x000fe2000f8ec03f */
[----:B------:R-:W-:Y:S01]  /*16b0*/  SHF.R.S32.HI R63, RZ, 0x1f, R62 ;  /* 0x0000001fff3f7819 */ /* 0x000fe2000001143e */
[----:B------:R-:W-:Y:S01]  /*16c0*/  ULOP3.LUT UR6, UR6, 0x3fff, URZ, 0xc0, !UPT ;  /* 0x00003fff06067892 */ /* 0x000fe2000f8ec03f */
[----:B------:R-:W-:Y:S01]  /*16d0*/  VIADD R67, R67, UR8 ;  /* 0x0000000843437c36 */ /* 0x000fe20008000000 */
[----:B------:R-:W-:-:S02]  /*16e0*/  ULEA UR43, UR43, UR48, 0x3 ;  /* 0x000000302b2b7291 */ /* 0x000fc4000f8e183f */
[----:B------:R-:W-:Y:S02]  /*16f0*/  ULOP3.LUT UR49, UR4, 0x8, URZ, 0x3c, !UPT ;  /* 0x0000000804317892 */ /* 0x000fe4000f8e3c3f */
[----:B------:R-:W-:Y:S02]  /*1700*/  ULOP3.LUT UR44, UR4, 0x18, URZ, 0x3c, !UPT ;  /* 0x00000018042c7892 */ /* 0x000fe4000f8e3c3f */
[----:B------:R-:W-:Y:S02]  /*1710*/  ULOP3.LUT UR45, UR5, 0x10000, URZ, 0xfc, !UPT ;  /* 0x00010000052d7892 */ /* 0x000fe4000f8efc3f */
[----:B------:R-:W-:Y:S01]  /*1720*/  ULOP3.LUT UR46, UR6, 0x10000, URZ, 0xfc, !UPT ;  /* 0x00010000062e7892 */ /* 0x000fe2000f8efc3f */
[----:B---3--:R-:W-:-:S11]  /*1730*/  SHF.L.U64.HI R66, R10, 0x1, R0 ;  /* 0x000000010a427819 */ /* 0x008fd60000010200 */
.L_x_106:
[----:B------:R-:W-:-:S04]  /*1740*/  SHF.L.U32 R0, R70, 0x1f, RZ ;  /* 0x0000001f46007819 */ /* 0x000fc800000006ff */
[----:B------:R-:W1:Y:S02]  /*1750*/  SYNCS.PHASECHK.TRANS64.TRYWAIT P0, [UR43+-0x8], R0 ;  /* 0xfffff800ff0075a7 */ /* 0x000e64000800016b */
[----:B-12-4-:R-:W-:Y:S05]  /*1760*/  @!P0 BRA `(.L_x_19) ;  /* 0x0000003c00108947 */ /* 0x016fea0003800000 */
.L_x_129:
[----:B------:R-:W-:Y:S02]  /*1770*/  ULDC UR4, c[0x0][0x28c] ;  /* 0x0000a30000047ab9 */ /* 0x000fe40000000800 */
[----:B------:R-:W-:-:S13]  /*1780*/  ISETP.LT.AND P0, PT, RZ, UR4, PT ;  /* 0x00000004ff007c0c */ /* 0x000fda000bf01270 */
[----:B------:R-:W-:Y:S05]  /*1790*/  @P0 BRA `(.L_x_20) ;  /* 0x0000000000400947 */ /* 0x000fea0003800000 */
[----:B-1----:R-:W-:Y:S01]  /*17a0*/  MOV R0, 0x0 ;  /* 0x0000000000007802 */ /* 0x002fe20000000f00 */
[----:B------:R-:W-:Y:S01]  /*17b0*/  ULDC.64 UR4, c[0x4][0x68] ;  /* 0x01001a0000047ab9 */ /* 0x000fe20000000a00 */
[----:B------:R-:W-:Y:S01]  /*17c0*/  ULDC.64 UR6, c[0x4][0x8] ;  /* 0x0100020000067ab9 */ /* 0x000fe20000000a00 */
[----:B------:R-:W-:Y:S01]  /*17d0*/  IMAD.U32 R4, RZ, RZ, UR4 ;  /* 0x00000004ff047e24 */ /* 0x000fe2000f8e00ff */
[----:B------:R1:W2:Y:S01]  /*17e0*/  LDC.64 R14, c[0x4][R0] ;  /* 0x01000000000e7b82 */ /* 0x0002a20000000a00 */
[----:B------:R-:W-:Y:S01]  /*17f0*/  IMAD.U32 R5, RZ, RZ, UR5 ;  /* 0x00000005ff057e24 */ /* 0x000fe2000f8e00ff */
[----:B------:R-:W-:Y:S01]  /*1800*/  ULDC.64 UR4, c[0x4][0x70] ;  /* 0x01001c0000047ab9 */ /* 0x000fe20000000a00 */
[----:B------:R-:W-:Y:S02]  /*1810*/  IMAD.U32 R10, RZ, RZ, UR6 ;  /* 0x00000006ff0a7e24 */ /* 0x000fe4000f8e00ff */
[----:B------:R-:W-:Y:S02]  /*1820*/  IMAD.U32 R6, RZ, RZ, UR4 ;  /* 0x00000004ff067e24 */ /* 0x000fe4000f8e00ff */
[----:B------:R-:W-:-:S02]  /*1830*/  IMAD.U32 R7, RZ, RZ, UR5 ;  /* 0x00000005ff077e24 */ /* 0x000fc4000f8e00ff */
[----:B------:R-:W-:Y:S02]  /*1840*/  IMAD.U32 R11, RZ, RZ, UR7 ;  /* 0x00000007ff0b7e24 */ /* 0x000fe4000f8e00ff */
[----:B------:R-:W-:Y:S02]  /*1850*/  IMAD.MOV.U32 R8, RZ, RZ, 0x1e1 ;  /* 0x000001e1ff087424 */ /* 0x000fe400078e00ff */
[----:B0-----:R-:W-:Y:S02]  /*1860*/  IMAD.MOV.U32 R12, RZ, RZ, 0x1 ;  /* 0x00000001ff0c7424 */ /* 0x001fe400078e00ff */
[----:B-1----:R-:W-:-:S07]  /*1870*/  IMAD.MOV.U32 R13, RZ, RZ, RZ ;  /* 0x000000ffff0d7224 */ /* 0x002fce00078e00ff */
[----:B------:R-:W-:-:S07]  /*1880*/  LEPC R20, `(.L_x_20) ;  /* 0x000000001014794e */ /* 0x000fce0000000000 */
[----:B--2--5:R-:W-:Y:S05]  /*1890*/  CALL.ABS.NOINC R14 ;  /* 0x000000000e007343 */ /* 0x024fea0003c00000 */
.L_x_20:
[----:B-1----:R-:W-:-:S04]  /*18a0*/  LOP3.LUT R0, R23, 0x1, RZ, 0xfc, !PT ;  /* 0x0000000117007812 */ /* 0x002fc800078efcff */
[----:B------:R-:W-:-:S13]  /*18b0*/  ISETP.NE.AND P0, PT, R0, 0x3, PT ;  /* 0x000000030000780c */ /* 0x000fda0003f05270 */
[----:B------:R-:W-:Y:S05]  /*18c0*/  @!P0 BRA `(.L_x_21) ;  /* 0x0000000000048947 */ /* 0x000fea0003800000 */
[----:B------:R-:W-:Y:S01]  /*18d0*/  BPT.TRAP 0x1 ;  /* 0x000000040000795c */ /* 0x000fe20000300000 */
.L_x_21:
[----:B------:R-:W-:Y:S02]  /*18e0*/  IMAD.U32 R3, RZ, RZ, UR39 ;  /* 0x00000027ff037e24 */ /* 0x000fe4000f8e00ff */
[----:B------:R-:W-:-:S03]  /*18f0*/  IMAD.U32 R0, RZ, RZ, UR38 ;  /* 0x00000026ff007e24 */ /* 0x000fc6000f8e00ff */
[----:B------:R-:W-:Y:S02]  /*1900*/  LEA R3, R3, UR41, 0x3 ;  /* 0x0000002903037c11 */ /* 0x000fe4000f8e18ff */
[----:B------:R-:W-:-:S04]  /*1910*/  SHF.L.U32 R0, R0, 0x1f, RZ ;  /* 0x0000001f00007819 */ /* 0x000fc800000006ff */
[----:B------:R1:W2:Y:S01]  /*1920*/  SYNCS.PHASECHK.TRANS64.TRYWAIT P1, [R3+URZ], R0 ;  /* 0x00000000030075a7 */ /* 0x0002a2000802017f */
[----:B------:R-:W-:Y:S05]  /*1930*/  @!P0 BRA `(.L_x_22) ;  /* 0x0000000000048947 */ /* 0x000fea0003800000 */
[----:B------:R-:W-:Y:S01]  /*1940*/  BPT.TRAP 0x1 ;  /* 0x000000040000795c */ /* 0x000fe20000300000 */
.L_x_22:
[----:B--2---:R-:W-:Y:S05]  /*1950*/  @P1 BRA `(.L_x_23) ;  /* 0x0000000000081947 */ /* 0x004fea0003800000 */
[----:B------:R-:W2:Y:S02]  /*1960*/  SYNCS.PHASECHK.TRANS64.TRYWAIT P1, [R3+URZ], R0 ;  /* 0x00000000030075a7 */ /* 0x000ea4000802017f */
[----:B--2---:R-:W-:Y:S05]  /*1970*/  @!P1 BRA `(.L_x_24) ;  /* 0x0000003800a49947 */ /* 0x004fea0003800000 */
.L_x_23:
[----:B------:R-:W-:Y:S05]  /*1980*/  WARPSYNC.ALL ;  /* 0x0000000000007948 */ /* 0x000fea0003800000 */
[----:B------:R-:W-:Y:S01]  /*1990*/  ULEA UR4, UR39, UR45, 0x7 ;  /* 0x0000002d27047291 */ /* 0x000fe2000f8e383f */
[----:B------:R-:W-:Y:S01]  /*19a0*/  WARPGROUP.ARRIVE ;  /* 0x00000000000079c5 */ /* 0x000fe20000000000 */
[----:B------:R-:W-:Y:S01]  /*19b0*/  ULEA UR6, UR39, UR46, 0x7 ;  /* 0x0000002e27067291 */ /* 0x000fe2000f8e383f */
[----:B-12---:R-:W-:Y:S01]  /*19c0*/  IMAD.U32 R0, RZ, RZ, UR42 ;  /* 0x0000002aff007e24 */ /* 0x006fe2000f8e00ff */
[----:B------:R-:W-:Y:S01]  /*19d0*/  UMOV UR5, 0xc0000010 ;  /* 0xc000001000057882 */ /* 0x000fe20000000000 */
[----:B------:R-:W-:-:S03]  /*19e0*/  UMOV UR7, 0xc0000010 ;  /* 0xc000001000077882 */ /* 0x000fc60000000000 */
[----:B------:R-:W-:-:S03]  /*19f0*/  ISETP.GE.AND P1, PT, R0, 0x1, PT ;  /* 0x000000010000780c */ /* 0x000fc60003f26270 */
[----:B------:R-:W-:Y:S03]  /*1a00*/  IGMMA.64x64x32.S8.S8 R24, gdesc[UR4], RZ, !UPT, gsb0 ;  /* 0x01e00000041879f1 */ /* 0x000fe6000c0410ff */
[----:B------:R-:W-:-:S07]  /*1a10*/  WARPGROUP.DEPBAR.LE gsb0, 0x0 ;  /* 0x00008000000079c5 */ /* 0x000fce0000010000 */
[----:B------:R-:W-:Y:S05]  /*1a20*/  @!P1 BRA `(.L_x_25) ;  /* 0x0000000000b89947 */ /* 0x000fea0003800000 */
[----:B------:R-:W-:Y:S01]  /*1a30*/  UIADD3 UR4, UR39, 0x1, URZ ;  /* 0x0000000127047890 */ /* 0x000fe2000fffe03f */
[----:B------:R-:W-:Y:S02]  /*1a40*/  IMAD.U32 R0, RZ, RZ, UR42 ;  /* 0x0000002aff007e24 */ /* 0x000fe4000f8e00ff */
[----:B------:R-:W-:Y:S01]  /*1a50*/  IMAD.U32 R3, RZ, RZ, UR39 ;  /* 0x00000027ff037e24 */ /* 0x000fe2000f8e00ff */
[----:B------:R-:W-:-:S04]  /*1a60*/  UISETP.NE.AND UP0, UPT, UR4, 0x5, UPT ;  /* 0x000000050400788c */ /* 0x000fc8000bf05270 */
[----:B------:R-:W-:Y:S02]  /*1a70*/  USEL UR5, URZ, 0x1, UP0 ;  /* 0x000000013f057887 */ /* 0x000fe40008000000 */
[----:B------:R-:W-:Y:S02]  /*1a80*/  USEL UR8, UR4, URZ, UP0 ;  /* 0x0000003f04087287 */ /* 0x000fe40008000000 */
[----:B------:R-:W-:-:S06]  /*1a90*/  ULOP3.LUT UR5, UR38, UR5, URZ, 0x3c, !UPT ;  /* 0x0000000526057292 */ /* 0x000fcc000f8e3c3f */
[----:B------:R-:W-:-:S07]  /*1aa0*/  IMAD.U32 R6, RZ, RZ, UR5 ;  /* 0x00000005ff067e24 */ /* 0x000fce000f8e00ff */
.L_x_32:
[----:B------:R-:W-:Y:S05]  /*1ab0*/  @!P0 BRA `(.L_x_26) ;  /* 0x0000000000048947 */ /* 0x000fea0003800000 */
[----:B------:R-:W-:Y:S01]  /*1ac0*/  BPT.TRAP 0x1 ;  /* 0x000000040000795c */ /* 0x000fe20000300000 */
.L_x_26:
[----:B------:R-:W-:Y:S01]  /*1ad0*/  ULEA UR4, UR8, UR41, 0x3 ;  /* 0x0000002908047291 */ /* 0x000fe2000f8e183f */
[----:B------:R-:W-:-:S08]  /*1ae0*/  SHF.L.U32 R4, R6, 0x1f, RZ ;  /* 0x0000001f06047819 */ /* 0x000fd000000006ff */
[----:B------:R1:W2:Y:S01]  /*1af0*/  SYNCS.PHASECHK.TRANS64.TRYWAIT P1, [UR4], R4 ;  /* 0x00000004ff0075a7 */ /* 0x0002a20008020144 */
[----:B------:R-:W-:Y:S05]  /*1b00*/  @!P0 BRA `(.L_x_27) ;  /* 0x0000000000048947 */ /* 0x000fea0003800000 */
[----:B------:R-:W-:Y:S01]  /*1b10*/  BPT.TRAP 0x1 ;  /* 0x000000040000795c */ /* 0x000fe20000300000 */
.L_x_27:
[----:B--2---:R-:W-:Y:S05]  /*1b20*/  @P1 BRA `(.L_x_28) ;  /* 0x0000000000081947 */ /* 0x004fea0003800000 */
[----:B------:R-:W2:Y:S02]  /*1b30*/  SYNCS.PHASECHK.TRANS64.TRYWAIT P1, [UR4], R4 ;  /* 0x00000004ff0075a7 */ /* 0x000ea40008020144 */
[----:B--2---:R-:W-:Y:S05]  /*1b40*/  @!P1 BRA `(.L_x_29) ;  /* 0x0000003800449947 */ /* 0x004fea0003800000 */
.L_x_28:
[----:B------:R-:W-:Y:S01]  /*1b50*/  ULEA UR4, UR8, UR45, 0x7 ;  /* 0x0000002d08047291 */ /* 0x000fe2000f8e383f */
[----:B------:R-:W-:Y:S01]  /*1b60*/  WARPGROUP.ARRIVE ;  /* 0x00000000000079c5 */ /* 0x000fe20000000000 */
[----:B------:R-:W-:Y:S01]  /*1b70*/  ULEA UR6, UR8, UR46, 0x7 ;  /* 0x0000002e08067291 */ /* 0x000fe2000f8e383f */
[----:B------:R-:W-:Y:S01]  /*1b80*/  UMOV UR5, 0xc0000010 ;  /* 0xc000001000057882 */ /* 0x000fe20000000000 */
[----:B------:R-:W-:-:S07]  /*1b90*/  UMOV UR7, 0xc0000010 ;  /* 0xc000001000077882 */ /* 0x000fce0000000000 */
[----:B------:R-:W-:Y:S03]  /*1ba0*/  IGMMA.64x64x32.S8.S8 R24, gdesc[UR4], R24, gsb0 ;  /* 0x01e00000041879f1 */ /* 0x000fe60008041018 */
[----:B------:R-:W-:Y:S02]  /*1bb0*/  WARPGROUP.DEPBAR.LE gsb0, 0x0 ;  /* 0x00008000000079c5 */ /* 0x000fe40000010000 */
[----:B------:R-:W-:Y:S05]  /*1bc0*/  @!P0 BRA `(.L_x_30) ;  /* 0x0000000000048947 */ /* 0x000fea0003800000 */
[----:B------:R-:W-:Y:S01]  /*1bd0*/  BPT.TRAP 0x1 ;  /* 0x000000040000795c */ /* 0x000fe20000300000 */
.L_x_30:
[----:B------:R-:W-:-:S13]  /*1be0*/  ISETP.NE.AND P1, PT, R69, RZ, PT ;  /* 0x000000ff4500720c */ /* 0x000fda0003f25270 */
[----:B-12---:R-:W-:-:S05]  /*1bf0*/  @P1 LEA R4, R3, UR41, 0x3 ;  /* 0x0000002903041c11 */ /* 0x006fca000f8e18ff */
[----:B------:R-:W-:-:S05]  /*1c00*/  @P1 VIADD R5, R4, 0x28 ;  /* 0x0000002804051836 */ /* 0x000fca0000000000 */
[----:B------:R-:W-:-:S04]  /*1c10*/  @P1 PRMT R5, R56, 0x654, R5 ;  /* 0x0000065438051816 */ /* 0x000fc80000000005 */
[----:B------:R1:W-:Y:S01]  /*1c20*/  @P1 SYNCS.ARRIVE.TRANS64.RED.A1T0 RZ, [R5+URZ], RZ ;  /* 0x000000ff05ff19a7 */ /* 0x0003e2000810043f */
[----:B------:R-:W-:-:S13]  /*1c30*/  ISETP.GT.U32.AND P1, PT, R23, 0x1, PT ;  /* 0x000000011700780c */ /* 0x000fda0003f24070 */
[----:B-1----:R-:W-:Y:S05]  /*1c40*/  @P1 BRA `(.L_x_31) ;  /* 0x0000000000041947 */ /* 0x002fea0003800000 */
[----:B------:R-:W-:Y:S01]  /*1c50*/  BPT.TRAP 0x1 ;  /* 0x000000040000795c */ /* 0x000fe20000300000 */
.L_x_31:
[----:B------:R-:W-:Y:S01]  /*1c60*/  UIADD3 UR8, UR8, 0x1, URZ ;  /* 0x0000000108087890 */ /* 0x000fe2000fffe03f */
[C---:B------:R-:W-:Y:S01]  /*1c70*/  ISETP.GT.AND P2, PT, R0.reuse, 0x1, PT ;  /* 0x000000010000780c */ /* 0x040fe20003f44270 */
[----:B------:R-:W-:Y:S02]  /*1c80*/  VIADD R3, R3, 0x1 ;  /* 0x0000000103037836 */ /* 0x000fe40000000000 */
[----:B------:R-:W-:Y:S01]  /*1c90*/  UISETP.NE.AND UP0, UPT, UR8, 0x5, UPT ;  /* 0x000000050800788c */ /* 0x000fe2000bf05270 */
[----:B------:R-:W-:Y:S02]  /*1ca0*/  VIADD R0, R0, 0xffffffff ;  /* 0xffffffff00007836 */ /* 0x000fe40000000000 */
[C---:B------:R-:W-:Y:S01]  /*1cb0*/  ISETP.NE.AND P1, PT, R3.reuse, 0x5, PT ;  /* 0x000000050300780c */ /* 0x040fe20003f25270 */
[----:B------:R-:W-:Y:S02]  /*1cc0*/  USEL UR4, URZ, 0x1, UP0 ;  /* 0x000000013f047887 */ /* 0x000fe40008000000 */
[----:B------:R-:W-:Y:S01]  /*1cd0*/  USEL UR8, UR8, URZ, UP0 ;  /* 0x0000003f08087287 */ /* 0x000fe20008000000 */
[----:B------:R-:W-:-:S03]  /*1ce0*/  SEL R3, R3, RZ, P1 ;  /* 0x000000ff03037207 */ /* 0x000fc60000800000 */
[----:B------:R-:W-:Y:S01]  /*1cf0*/  LOP3.LUT R6, R6, UR4, RZ, 0x3c, !PT ;  /* 0x0000000406067c12 */ /* 0x000fe2000f8e3cff */
[----:B------:R-:W-:Y:S07]  /*1d00*/  @P2 BRA `(.L_x_32) ;  /* 0xfffffffc00682947 */ /* 0x000fee000383ffff */
.L_x_25:
[----:B------:R-:W1:Y:S01]  /*1d10*/  LDC R0, c[0x0][0x28c] ;  /* 0x0000a300ff007b82 */ /* 0x000e620000000800 */
[----:B------:R-:W-:-:S04]  /*1d20*/  IMAD.U32 R3, RZ, RZ, UR49 ;  /* 0x00000031ff037e24 */ /* 0x000fc8000f8e00ff */
[----:B------:R2:W-:Y:S01]  /*1d30*/  SYNCS.ARRIVE.TRANS64.A1T0 RZ, [R3+UR48], RZ ;  /* 0x000000ff03ff79a7 */ /* 0x0005e20008100030 */
[----:B-1----:R-:W-:-:S13]  /*1d40*/  ISETP.GE.AND P1, PT, R0, 0x1, PT ;  /* 0x000000010000780c */ /* 0x002fda0003f26270 */
[----:B--2---:R-:W-:Y:S05]  /*1d50*/  @!P1 BRA `(.L_x_33) ;  /* 0x0000000000449947 */ /* 0x004fea0003800000 */
[----:B------:R-:W-:Y:S05]  /*1d60*/  @!P0 BRA `(.L_x_34) ;  /* 0x0000000000048947 */ /* 0x000fea0003800000 */
[----:B------:R-:W-:Y:S01]  /*1d70*/  BPT.TRAP 0x1 ;  /* 0x000000040000795c */ /* 0x000fe20000300000 */
.L_x_34:
[----:B------:R-:W-:-:S13]  /*1d80*/  ISETP.NE.AND P0, PT, R69, RZ, PT ;  /* 0x000000ff4500720c */ /* 0x000fda0003f05270 */
[----:B------:R-:W-:-:S05]  /*1d90*/  VOTEU.ANY UP0, P0 ;  /* 0x00000000003f7886 */ /* 0x000fca0000000100 */
[----:B------:R-:W-:-:S06]  /*1da0*/  @UP0 UIADD3 UR4, UR39, UR42, URZ ;  /* 0x0000002a27040290 */ /* 0x000fcc000fffe03f */
[----:B------:R-:W-:Y:S02]  /*1db0*/  IMAD.U32 R4, RZ, RZ, UR4 ;  /* 0x00000004ff047e24 */ /* 0x000fe4000f8e00ff */
[----:B------:R-:W-:Y:S02]  /*1dc0*/  IMAD.U32 R3, RZ, RZ, UR4 ;  /* 0x00000004ff037e24 */ /* 0x000fe4000f8e00ff */
[----:B------:R-:W-:-:S05]  /*1dd0*/  @P0 IMAD.WIDE.U32 R4, R4, -0x33333333, RZ ;  /* 0xcccccccd04040825 */ /* 0x000fca00078e00ff */
[----:B------:R-:W-:-:S05]  /*1de0*/  @P0 SHF.R.U32.HI R0, RZ, 0x2, R5 ;  /* 0x00000002ff000819 */ /* 0x000fca0000011605 */
[----:B------:R-:W-:-:S05]  /*1df0*/  @P0 IMAD R0, R0, -0x5, R3 ;  /* 0xfffffffb00000824 */ /* 0x000fca00078e0203 */
[----:B------:R-:W-:-:S05]  /*1e00*/  @P0 LEA R0, R0, UR41, 0x3 ;  /* 0x0000002900000c11 */ /* 0x000fca000f8e18ff */
[----:B------:R-:W-:-:S05]  /*1e10*/  @P0 VIADD R3, R0, 0x28 ;  /* 0x0000002800030836 */ /* 0x000fca0000000000 */
[----:B------:R-:W-:-:S04]  /*1e20*/  @P0 PRMT R3, R56, 0x654, R3 ;  /* 0x0000065438030816 */ /* 0x000fc80000000003 */
[----:B------:R1:W-:Y:S01]  /*1e30*/  @P0 SYNCS.ARRIVE.TRANS64.RED.A1T0 RZ, [R3+URZ], RZ ;  /* 0x000000ff03ff09a7 */ /* 0x0003e2000810043f */
[----:B------:R-:W-:-:S13]  /*1e40*/  ISETP.GT.U32.AND P0, PT, R23, 0x1, PT ;  /* 0x000000011700780c */ /* 0x000fda0003f04070 */
[----:B-1----:R-:W-:Y:S05]  /*1e50*/  @P0 BRA `(.L_x_33) ;  /* 0x0000000000040947 */ /* 0x002fea0003800000 */
[----:B------:R-:W-:Y:S01]  /*1e60*/  BPT.TRAP 0x1 ;  /* 0x000000040000795c */ /* 0x000fe20000300000 */
.L_x_33:
[----:B------:R-:W-:Y:S01]  /*1e70*/  SHF.L.U32 R0, R70, 0x1f, RZ ;  /* 0x0000001f46007819 */ /* 0x000fe200000006ff */
[----:B------:R-:W-:Y:S01]  /*1e80*/  UIADD3 UR39, UR39, UR47, URZ ;  /* 0x0000002f27277290 */ /* 0x000fe2000fffe03f */
[----:B------:R-:W-:Y:S01]  /*1e90*/  IMAD.SHL.U32 R11, R19, 0x40, RZ ;  /* 0x00000040130b7824 */ /* 0x000fe200078e00ff */
[----:B------:R-:W-:Y:S01]  /*1ea0*/  UISETP.GE.U32.AND UP1, UPT, UR47, 0x5, UPT ;  /* 0x000000052f00788c */ /* 0x000fe2000bf26070 */
[----:B------:R-:W1:Y:S01]  /*1eb0*/  SYNCS.PHASECHK.TRANS64.TRYWAIT P0, [UR43+0x8], R0 ;  /* 0x00000800ff0075a7 */ /* 0x000e62000800016b */
[----:B------:R-:W-:Y:S01]  /*1ec0*/  UISETP.GT.U32.AND UP0, UPT, UR39, 0x4, UPT ;  /* 0x000000042700788c */ /* 0x000fe2000bf04070 */
[----:B------:R-:W-:Y:S01]  /*1ed0*/  SHF.R.S32.HI R10, RZ, 0x1f, R18 ;  /* 0x0000001fff0a7819 */ /* 0x000fe20000011412 */
[----:B------:R-:W-:Y:S02]  /*1ee0*/  UIMAD.WIDE.U32 UR4, UR39, -0x33333333, URZ ;  /* 0xcccccccd270478a5 */ /* 0x000fe4000f8e003f */
[----:B------:R-:W-:Y:S02]  /*1ef0*/  UISETP.LT.U32.AND UP0, UPT, UR47, 0x5, UP0 ;  /* 0x000000052f00788c */ /* 0x000fe40008701070 */
[----:B------:R-:W-:-:S02]  /*1f00*/  USHF.R.U32.HI UR4, URZ, 0x2, UR5 ;  /* 0x000000023f047899 */ /* 0x000fc40008011605 */
[----:B------:R-:W-:Y:S02]  /*1f10*/  USEL UR6, URZ, 0x1, !UP0 ;  /* 0x000000013f067887 */ /* 0x000fe4000c000000 */
[----:B------:R-:W-:Y:S02]  /*1f20*/  UIMAD UR39, UR4, -0x5, UR39 ;  /* 0xfffffffb042778a4 */ /* 0x000fe4000f8e0227 */
[----:B------:R-:W-:-:S04]  /*1f30*/  ULOP3.LUT UR38, UR38, UR6, URZ, 0x3c, !UPT ;  /* 0x0000000626267292 */ /* 0x000fc8000f8e3c3f */
[----:B------:R-:W-:Y:S01]  /*1f40*/  @UP1 ULOP3.LUT UR38, UR38, 0x1, UR4, 0x78, !UPT ;  /* 0x0000000126261892 */ /* 0x000fe2000f8e7804 */
[----:B-1----:R-:W-:Y:S11]  /*1f50*/  @!P0 BRA `(.L_x_35) ;  /* 0x0000003400588947 */ /* 0x002ff60003800000 */
.L_x_130:
[----:B-1----:R-:W-:Y:S01]  /*1f60*/  IMAD.SHL.U32 R0, R22, 0x40, RZ ;  /* 0x0000004016007824 */ /* 0x002fe200078e00ff */
[----:B------:R-:W-:Y:S01]  /*1f70*/  ULDC UR6, c[0x0][0x284] ;  /* 0x0000a10000067ab9 */ /* 0x000fe20000000800 */
[----:B------:R-:W-:Y:S01]  /*1f80*/  ULDC.64 UR4, c[0x0][0x5d0] ;  /* 0x0001740000047ab9 */ /* 0x000fe20000000a00 */
[----:B0-----:R-:W-:Y:S01]  /*1f90*/  SHF.R.S32.HI R12, RZ, 0x1f, R11 ;  /* 0x0000001fff0c7819 */ /* 0x001fe2000001140b */
[----:B------:R-:W-:Y:S01]  /*1fa0*/  IMAD R3, R10, UR4, RZ ;  /* 0x000000040a037c24 */ /* 0x000fe2000f8e02ff */
[----:B------:R-:W-:Y:S01]  /*1fb0*/  ISETP.GE.AND P0, PT, R0, UR6, PT ;  /* 0x0000000600007c0c */ /* 0x000fe2000bf06270 */
[C---:B------:R-:W-:Y:S01]  /*1fc0*/  IMAD.WIDE.U32 R4, R18.reuse, UR4, R62 ;  /* 0x0000000412047c25 */ /* 0x040fe2000f8e003e */
[----:B------:R-:W-:Y:S02]  /*1fd0*/  ULDC UR4, c[0x0][0x288] ;  /* 0x0000a20000047ab9 */ /* 0x000fe40000000800 */
[C---:B------:R-:W-:Y:S01]  /*1fe0*/  ISETP.GE.OR P0, PT, R11.reuse, UR4, P0 ;  /* 0x000000040b007c0c */ /* 0x040fe20008706670 */
[----:B------:R-:W-:Y:S01]  /*1ff0*/  IMAD R3, R18, UR5, R3 ;  /* 0x0000000512037c24 */ /* 0x000fe2000f8e0203 */
[----:B------:R-:W-:-:S04]  /*2000*/  IADD3 R4, P1, R11, R4, RZ ;  /* 0x000000040b047210 */ /* 0x000fc80007f3e0ff */
[----:B------:R-:W-:-:S07]  /*2010*/  IADD3.X R5, R12, R5, R3, P1, !PT ;  /* 0x000000050c057210 */ /* 0x000fce0000ffe403 */
[----:B------:R-:W-:Y:S05]  /*2020*/  @P0 BRA `(.L_x_36) ;  /* 0x0000001c00200947 */ /* 0x000fea0003800000 */
[----:B------:R-:W0:Y:S01]  /*2030*/  LDC.64 R8, c[0x0][0x5c8] ;  /* 0x00017200ff087b82 */ /* 0x000e220000000a00 */
[----:B------:R-:W-:Y:S01]  /*2040*/  IMAD.WIDE R14, R22, 0x40, R60 ;  /* 0x00000040160e7825 */ /* 0x000fe200078e023c */
[----:B------:R-:W-:Y:S01]  /*2050*/  ULDC.64 UR4, c[0x0][0x5c0] ;  /* 0x0001700000047ab9 */ /* 0x000fe20000000a00 */
[----:B------:R-:W-:Y:S02]  /*2060*/  BSSY B0, `(.L_x_36) ;  /* 0x00001c4000007945 */ /* 0x000fe40003800000 */
[----:B------:R-:W-:Y:S02]  /*2070*/  IMAD.IADD R19, R67, 0x1, -R0 ;  /* 0x0000000143137824 */ /* 0x000fe400078e0a00 */
[----:B------:R-:W-:Y:S02]  /*2080*/  IMAD.IADD R22, R64, 0x1, -R11 ;  /* 0x0000000140167824 */ /* 0x000fe400078e0a0b */
[-C--:B0-----:R-:W-:Y:S02]  /*2090*/  IMAD R3, R15, R8.reuse, RZ ;  /* 0x000000080f037224 */ /* 0x081fe400078e02ff */
[----:B------:R-:W-:-:S04]  /*20a0*/  IMAD.WIDE.U32 R4, R14, R8, R4 ;  /* 0x000000080e047225 */ /* 0x000fc800078e0004 */
[----:B------:R-:W-:Y:S01]  /*20b0*/  IMAD R3, R14, R9, R3 ;  /* 0x000000090e037224 */ /* 0x000fe200078e0203 */
[----:B------:R-:W-:-:S03]  /*20c0*/  IADD3 R6, P0, R4, UR4, RZ ;  /* 0x0000000404067c10 */ /* 0x000fc6000ff1e0ff */
[----:B------:R-:W-:Y:S01]  /*20d0*/  IMAD.IADD R3, R5, 0x1, R3 ;  /* 0x0000000105037824 */ /* 0x000fe200078e0203 */
[----:B------:R-:W-:-:S04]  /*20e0*/  LEA R4, P1, R8, R6, 0x3 ;  /* 0x0000000608047211 */ /* 0x000fc800078218ff */
[----:B------:R-:W-:Y:S02]  /*20f0*/  IADD3.X R7, R3, UR5, RZ, P0, !PT ;  /* 0x0000000503077c10 */ /* 0x000fe400087fe4ff */
[----:B-----5:R-:W-:Y:S02]  /*2100*/  ISETP.NE.AND P0, PT, R58, RZ, PT ;  /* 0x000000ff3a00720c */ /* 0x020fe40003f05270 */
[----:B------:R-:W-:-:S11]  /*2110*/  LEA.HI.X R5, R8, R7, R9, 0x3, P1 ;  /* 0x0000000708057211 */ /* 0x000fd600008f1c09 */
[----:B------:R-:W-:Y:S05]  /*2120*/  @!P0 BRA `(.L_x_37) ;  /* 0x00000014001c8947 */ /* 0x000fea0003800000 */
[----:B------:R-:W0:Y:S01]  /*2130*/  LDC.64 R20, c[0x0][0x5b0] ;  /* 0x00016c00ff147b82 */ /* 0x000e220000000a00 */
[----:B------:R-:W-:Y:S01]  /*2140*/  ULDC.64 UR4, c[0x0][0x5b8] ;  /* 0x00016e0000047ab9 */ /* 0x000fe20000000a00 */
[----:B------:R-:W-:Y:S01]  /*2150*/  ISETP.GE.AND P1, PT, R22, 0x1, PT ;  /* 0x000000011600780c */ /* 0x000fe20003f26270 */
[----:B------:R-:W-:Y:S01]  /*2160*/  IMAD.WIDE.U32 R8, R18, UR4, R62 ;  /* 0x0000000412087c25 */ /* 0x000fe2000f8e003e */
[----:B------:R-:W-:Y:S02]  /*2170*/  BSSY B1, `(.L_x_38) ;  /* 0x0000010000017945 */ /* 0x000fe40003800000 */
[----:B------:R-:W-:Y:S01]  /*2180*/  ISETP.LT.OR P2, PT, R19, 0x1, !P1 ;  /* 0x000000011300780c */ /* 0x000fe20004f41670 */
[----:B------:R-:W-:Y:S01]  /*2190*/  IMAD R3, R10, UR4, RZ ;  /* 0x000000040a037c24 */ /* 0x000fe2000f8e02ff */
[----:B------:R-:W1:Y:S01]  /*21a0*/  LDC.64 R72, c[0x0][0x5a8] ;  /* 0x00016a00ff487b82 */ /* 0x000e620000000a00 */
[----:B------:R-:W-:Y:S02]  /*21b0*/  IADD3 R10, P0, R11, R8, RZ ;  /* 0x000000080b0a7210 */ /* 0x000fe40007f1e0ff */
[----:B------:R-:W-:-:S05]  /*21c0*/  IMAD R3, R18, UR5, R3 ;  /* 0x0000000512037c24 */ /* 0x000fca000f8e0203 */
[----:B------:R-:W-:Y:S01]  /*21d0*/  IADD3.X R11, R12, R9, R3, P0, !PT ;  /* 0x000000090c0b7210 */ /* 0x000fe200007fe403 */
[-C--:B0-----:R-:W-:Y:S01]  /*21e0*/  IMAD R0, R15, R20.reuse, RZ ;  /* 0x000000140f007224 */ /* 0x081fe200078e02ff */
[----:B------:R-:W-:Y:S01]  /*21f0*/  SHF.L.U64.HI R13, R20, 0x3, R21 ;  /* 0x00000003140d7819 */ /* 0x000fe20000010215 */
[----:B------:R-:W-:-:S04]  /*2200*/  IMAD.WIDE.U32 R8, R14, R20, R10 ;  /* 0x000000140e087225 */ /* 0x000fc800078e000a */
[----:B------:R-:W-:Y:S01]  /*2210*/  IMAD R3, R14, R21, R0 ;  /* 0x000000150e037224 */ /* 0x000fe200078e0200 */
[----:B-1----:R-:W-:Y:S01]  /*2220*/  IADD3 R8, P0, R8, R72, RZ ;  /* 0x0000004808087210 */ /* 0x002fe20007f1e0ff */
[----:B------:R-:W-:-:S03]  /*2230*/  IMAD.SHL.U32 R12, R20, 0x8, RZ ;  /* 0x00000008140c7824 */ /* 0x000fc600078e00ff */
[----:B------:R-:W-:Y:S01]  /*2240*/  IADD3.X R9, R73, R9, R3, P0, !PT ;  /* 0x0000000949097210 */ /* 0x000fe200007fe403 */
[----:B------:R-:W-:Y:S08]  /*2250*/  @P2 BRA `(.L_x_39) ;  /* 0x0000000000042947 */ /* 0x000ff00003800000 */
[----:B------:R0:W5:Y:S02]  /*2260*/  LDG.E.U8 R68, desc[UR36][R8.64] ;  /* 0x0000002408447981 */ /* 0x000164000c1e1100 */
.L_x_39:
[----:B------:R-:W-:Y:S05]  /*2270*/  BSYNC B1 ;  /* 0x0000000000017941 */ /* 0x000fea0003800000 */
.L_x_38:
[----:B-----5:R-:W-:Y:S01]  /*2280*/  LOP3.LUT R0, R68, 0xffff, RZ, 0xc0, !PT ;  /* 0x0000ffff44007812 */ /* 0x020fe200078ec0ff */
[----:B------:R-:W-:Y:S01]  /*2290*/  IMAD.WIDE.U32 R12, R14, R20, R12 ;  /* 0x000000140e0c7225 */ /* 0x000fe200078e000c */
[----:B------:R-:W-:Y:S01]  /*22a0*/  ISETP.GE.AND P0, PT, R22, 0x2, PT ;  /* 0x000000021600780c */ /* 0x000fe20003f06270 */
[----:B------:R-:W-:Y:S01]  /*22b0*/  BSSY B1, `(.L_x_40) ;  /* 0x000000f000017945 */ /* 0x000fe20003800000 */
[----:B------:R-:W-:Y:S01]  /*22c0*/  PRMT R14, R0, 0x8880, RZ ;  /* 0x00008880000e7816 */ /* 0x000fe200000000ff */
[----:B------:R-:W-:Y:S01]  /*22d0*/  IMAD.IADD R0, R3, 0x1, R13 ;  /* 0x0000000103007824 */ /* 0x000fe200078e020d */
[----:B------:R-:W-:Y:S02]  /*22e0*/  IADD3 R10, P3, P4, R10, R72, R12 ;  /* 0x000000480a0a7210 */ /* 0x000fe40007c7e00c */
[----:B------:R-:W-:Y:S01]  /*22f0*/  ISETP.LT.OR P1, PT, R19, 0x9, !P1 ;  /* 0x000000091300780c */ /* 0x000fe20004f21670 */
[----:B------:R-:W-:Y:S01]  /*2300*/  IMAD.MOV.U32 R3, RZ, RZ, R14 ;  /* 0x000000ffff037224 */ /* 0x000fe200078e000e */
[----:B------:R-:W-:-:S02]  /*2310*/  IADD3.X R11, R11, R73, R0, P3, P4 ;  /* 0x000000490b0b7210 */ /* 0x000fc40001fe8400 */
[----:B------:R-:W-:Y:S01]  /*2320*/  ISETP.LT.OR P3, PT, R19, 0x1, !P0 ;  /* 0x000000011300780c */ /* 0x000fe20004761670 */
[----:B------:R-:W-:-:S04]  /*2330*/  IMAD R0, R3, R58, RZ ;  /* 0x0000003a03007224 */ /* 0x000fc800078e02ff */
[----:B------:R-:W-:-:S05]  /*2340*/  @!P2 IMAD R3, R24, R57, R0 ;  /* 0x000000391803a224 */ /* 0x000fca00078e0200 */
[----:B------:R1:W-:Y:S03]  /*2350*/  @!P2 STG.E.U8 desc[UR36][R6.64], R3 ;  /* 0x000000030600a986 */ /* 0x0003e6000c101124 */
[----:B------:R-:W-:Y:S05]  /*2360*/  @P3 BRA `(.L_x_41) ;  /* 0x00000000000c3947 */ /* 0x000fea0003800000 */
[----:B------:R-:W1:Y:S02]  /*2370*/  LDG.E.U8 R68, desc[UR36][R8.64+0x1] ;  /* 0x0000012408447981 */ /* 0x000e64000c1e1100 */
[----:B-1----:R-:W-:-:S05]  /*2380*/  PRMT R3, R68, 0x8880, RZ ;  /* 0x0000888044037816 */ /* 0x002fca00000000ff */
[----:B------:R-:W-:-:S07]  /*2390*/  IMAD R0, R3, R58, RZ ;  /* 0x0000003a03007224 */ /* 0x000fce00078e02ff */
.L_x_41:
[----:B------:R-:W-:Y:S05]  /*23a0*/  BSYNC B1 ;  /* 0x0000000000017941 */ /* 0x000fea0003800000 */
.L_x_40:
[----:B------:R-:W-:Y:S01]  /*23b0*/  @!P3 IMAD R25, R25, R57, R0 ;  /* 0x000000391919b224 */ /* 0x000fe200078e0200 */
[----:B------:R-:W-:Y:S04]  /*23c0*/  BSSY B1, `(.L_x_42) ;  /* 0x0000006000017945 */ /* 0x000fe80003800000 */
[----:B------:R2:W-:Y:S01]  /*23d0*/  @!P3 STG.E.U8 desc[UR36][R6.64+0x1], R25 ;  /* 0x000001190600b986 */ /* 0x0005e2000c101124 */
[----:B------:R-:W-:Y:S05]  /*23e0*/  @P1 BRA `(.L_x_43) ;  /* 0x00000000000c1947 */ /* 0x000fea0003800000 */
[----:B------:R-:W1:Y:S02]  /*23f0*/  LDG.E.U8 R68, desc[UR36][R10.64] ;  /* 0x000000240a447981 */ /* 0x000e64000c1e1100 */
[----:B-1----:R-:W-:-:S05]  /*2400*/  PRMT R3, R68, 0x8880, RZ ;  /* 0x0000888044037816 */ /* 0x002fca00000000ff */
[----:B------:R-:W-:-:S07]  /*2410*/  IMAD R0, R3, R58, RZ ;  /* 0x0000003a03007224 */ /* 0x000fce00078e02ff */
.L_x_43:
[----:B------:R-:W-:Y:S05]  /*2420*/  BSYNC B1 ;  /* 0x0000000000017941 */ /* 0x000fea0003800000 */
.L_x_42:
[C---:B------:R-:W-:Y:S01]  /*2430*/  ISETP.LT.OR P0, PT, R19.reuse, 0x9, !P0 ;  /* 0x000000091300780c */ /* 0x040fe20004701670 */
[----:B-1----:R-:W-:Y:S01]  /*2440*/  @!P1 IMAD R3, R26, R57, R0 ;  /* 0x000000391a039224 */ /* 0x002fe200078e0200 */
[C---:B------:R-:W-:Y:S01]  /*2450*/  ISETP.GE.AND P3, PT, R22.reuse, 0x9, PT ;  /* 0x000000091600780c */ /* 0x040fe20003f66270 */
[----:B------:R-:W-:Y:S01]  /*2460*/  BSSY B1, `(.L_x_44) ;  /* 0x000000a000017945 */ /* 0x000fe20003800000 */
[----:B------:R-:W-:Y:S02]  /*2470*/  ISETP.GE.AND P2, PT, R22, 0xa, PT ;  /* 0x0000000a1600780c */ /* 0x000fe40003f46270 */
[----:B------:R1:W-:Y:S01]  /*2480*/  @!P1 STG.E.U8 desc[UR36][R4.64], R3 ;  /* 0x0000000304009986 */ /* 0x0003e2000c101124 */
[C---:B------:R-:W-:Y:S02]  /*2490*/  ISETP.LT.OR P4, PT, R19.reuse, 0x1, !P3 ;  /* 0x000000011300780c */ /* 0x040fe40005f81670 */
[C---:B------:R-:W-:Y:S02]  /*24a0*/  ISETP.LT.OR P1, PT, R19.reuse, 0x1, !P2 ;  /* 0x000000011300780c */ /* 0x040fe40005721670 */
[----:B------:R-:W-:-:S02]  /*24b0*/  ISETP.LT.OR P3, PT, R19, 0x9, !P3 ;  /* 0x000000091300780c */ /* 0x000fc40005f61670 */
[----:B------:R-:W-:Y:S11]  /*24c0*/  @P0 BRA `(.L_x_45) ;  /* 0x00000000000c0947 */ /* 0x000ff60003800000 */
[----:B------:R-:W1:Y:S02]  /*24d0*/  LDG.E.U8 R68, desc[UR36][R10.64+0x1] ;  /* 0x000001240a447981 */ /* 0x000e64000c1e1100 */
[----:B-1----:R-:W-:-:S05]  /*24e0*/  PRMT R3, R68, 0x8880, RZ ;  /* 0x0000888044037816 */ /* 0x002fca00000000ff */
[----:B------:R-:W-:-:S07]  /*24f0*/  IMAD R0, R3, R58, RZ ;  /* 0x0000003a03007224 */ /* 0x000fce00078e02ff */
.L_x_45:
[----:B------:R-:W-:Y:S05]  /*2500*/  BSYNC B1 ;  /* 0x0000000000017941 */ /* 0x000fea0003800000 */
.L_x_44:
[----:B------:R-:W-:Y:S01]  /*2510*/  @!P0 IMAD R27, R27, R57, R0 ;  /* 0x000000391b1b8224 */ /* 0x000fe200078e0200 */
[----:B------:R-:W-:Y:S04]  /*2520*/  BSSY B1, `(.L_x_46) ;  /* 0x0000006000017945 */ /* 0x000fe80003800000 */
[----:B------:R3:W-:Y:S01]  /*2530*/  @!P0 STG.E.U8 desc[UR36][R4.64+0x1], R27 ;  /* 0x0000011b04008986 */ /* 0x0007e2000c101124 */
[----:B------:R-:W-:Y:S05]  /*2540*/  @P4 BRA `(.L_x_47) ;  /* 0x00000000000c4947 */ /* 0x000fea0003800000 */
[----:B------:R-:W1:Y:S02]  /*2550*/  LDG.E.U8 R68, desc[UR36][R8.64+0x8] ;  /* 0x0000082408447981 */ /* 0x000e64000c1e1100 */
[----:B-1----:R-:W-:-:S05]  /*2560*/  PRMT R3, R68, 0x8880, RZ ;  /* 0x0000888044037816 */ /* 0x002fca00000000ff */
[----:B------:R-:W-:-:S07]  /*2570*/  IMAD R0, R3, R58, RZ ;  /* 0x0000003a03007224 */ /* 0x000fce00078e02ff */
.L_x_47:
[----:B------:R-:W-:Y:S05]  /*2580*/  BSYNC B1 ;  /* 0x0000000000017941 */ /* 0x000fea0003800000 */
.L_x_46:
[----:B-1----:R-:W-:Y:S01]  /*2590*/  @!P4 IMAD R3, R28, R57, R0 ;  /* 0x000000391c03c224 */ /* 0x002fe200078e0200 */
[----:B------:R-:W-:Y:S04]  /*25a0*/  BSSY B1, `(.L_x_48) ;  /* 0x0000006000017945 */ /* 0x000fe80003800000 */
[----:B------:R1:W-:Y:S01]  /*25b0*/  @!P4 STG.E.U8 desc[UR36][R6.64+0x8], R3 ;  /* 0x000008030600c986 */ /* 0x0003e2000c101124 */
[----:B------:R-:W-:Y:S05]  /*25c0*/  @P1 BRA `(.L_x_49) ;  /* 0x00000000000c1947 */ /* 0x000fea0003800000 */
[----:B------:R-:W1:Y:S02]  /*25d0*/  LDG.E.U8 R68, desc[UR36][R8.64+0x9] ;  /* 0x0000092408447981 */ /* 0x000e64000c1e1100 */
[----:B-1----:R-:W-:-:S05]  /*25e0*/  PRMT R3, R68, 0x8880, RZ ;  /* 0x0000888044037816 */ /* 0x002fca00000000ff */
[----:B------:R-:W-:-:S07]  /*25f0*/  IMAD R0, R3, R58, RZ ;  /* 0x0000003a03007224 */ /* 0x000fce00078e02ff */
.L_x_49:
[----:B------:R-:W-:Y:S05]  /*2600*/  BSYNC B1 ;  /* 0x0000000000017941 */ /* 0x000fea0003800000 */
.L_x_48:
[----:B------:R-:W-:Y:S01]  /*2610*/  @!P1 IMAD R29, R29, R57, R0 ;  /* 0x000000391d1d9224 */ /* 0x000fe200078e0200 */
[----:B------:R-:W-:Y:S04]  /*2620*/  BSSY B1, `(.L_x_50) ;  /* 0x0000006000017945 */ /* 0x000fe80003800000 */
[----:B------:R4:W-:Y:S01]  /*2630*/  @!P1 STG.E.U8 desc[UR36][R6.64+0x9], R29 ;  /* 0x0000091d06009986 */ /* 0x0009e2000c101124 */
[----:B------:R-:W-:Y:S05]  /*2640*/  @P3 BRA `(.L_x_51) ;  /* 0x00000000000c3947 */ /* 0x000fea0003800000 */
[----:B------:R-:W1:Y:S02]  /*2650*/  LDG.E.U8 R68, desc[UR36][R10.64+0x8] ;  /* 0x000008240a447981 */ /* 0x000e64000c1e1100 */
[----:B-1----:R-:W-:-:S05]  /*2660*/  PRMT R3, R68, 0x8880, RZ ;  /* 0x0000888044037816 */ /* 0x002fca00000000ff */
[----:B------:R-:W-:-:S07]  /*2670*/  IMAD R0, R3, R58, RZ ;  /* 0x0000003a03007224 */ /* 0x000fce00078e02ff */
.L_x_51:
[----:B------:R-:W-:Y:S05]  /*2680*/  BSYNC B1 ;  /* 0x0000000000017941 */ /* 0x000fea0003800000 */
.L_x_50:
        /* <DEDUP_REMOVED lines=13> */
.L_x_53:
[----:B------:R-:W-:Y:S05]  /*2760*/  BSYNC B1 ;  /* 0x0000000000017941 */ /* 0x000fea0003800000 */
.L_x_52:
[----:B------:R-:W-:Y:S01]  /*2770*/  @!P2 IMAD R31, R31, R57, R0 ;  /* 0x000000391f1fa224 */ /* 0x000fe200078e0200 */
[----:B------:R-:W-:Y:S04]  /*2780*/  BSSY B1, `(.L_x_54) ;  /* 0x0000006000017945 */ /* 0x000fe80003800000 */
[----:B------:R0:W-:Y:S01]  /*2790*/  @!P2 STG.E.U8 desc[UR36][R4.64+0x9], R31 ;  /* 0x0000091f0400a986 */ /* 0x0001e2000c101124 */
[----:B------:R-:W-:Y:S05]  /*27a0*/  @P4 BRA `(.L_x_55) ;  /* 0x00000000000c4947 */ /* 0x000fea0003800000 */
[----:B------:R-:W1:Y:S02]  /*27b0*/  LDG.E.U8 R68, desc[UR36][R8.64+0x10] ;  /* 0x0000102408447981 */ /* 0x000e64000c1e1100 */
[----:B-1----:R-:W-:-:S05]  /*27c0*/  PRMT R3, R68, 0x8880, RZ ;  /* 0x0000888044037816 */ /* 0x002fca00000000ff */
[----:B------:R-:W-:-:S07]  /*27d0*/  IMAD R0, R3, R58, RZ ;  /* 0x0000003a03007224 */ /* 0x000fce00078e02ff */
.L_x_55:
[----:B------:R-:W-:Y:S05]  /*27e0*/  BSYNC B1 ;  /* 0x0000000000017941 */ /* 0x000fea0003800000 */
.L_x_54:
[----:B-1----:R-:W-:Y:S01]  /*27f0*/  @!P4 IMAD R3, R32, R57, R0 ;  /* 0x000000392003c224 */ /* 0x002fe200078e0200 */
[----:B------:R-:W-:Y:S04]  /*2800*/  BSSY B1, `(.L_x_56) ;  /* 0x0000006000017945 */ /* 0x000fe80003800000 */
[----:B------:R1:W-:Y:S01]  /*2810*/  @!P4 STG.E.U8 desc[UR36][R6.64+0x10], R3 ;  /* 0x000010030600c986 */ /* 0x0003e2000c101124 */
[----:B------:R-:W-:Y:S05]  /*2820*/  @P3 BRA `(.L_x_57) ;  /* 0x00000000000c3947 */ /* 0x000fea0003800000 */
[----:B------:R-:W1:Y:S02]  /*2830*/  LDG.E.U8 R68, desc[UR36][R8.64+0x11] ;  /* 0x0000112408447981 */ /* 0x000e64000c1e1100 */
[----:B-1----:R-:W-:-:S05]  /*2840*/  PRMT R3, R68, 0x8880, RZ ;  /* 0x0000888044037816 */ /* 0x002fca00000000ff */
[----:B------:R-:W-:-:S07]  /*2850*/  IMAD R0, R3, R58, RZ ;  /* 0x0000003a03007224 */ /* 0x000fce00078e02ff */
.L_x_57:
[----:B------:R-:W-:Y:S05]  /*2860*/  BSYNC B1 ;  /* 0x0000000000017941 */ /* 0x000fea0003800000 */
.L_x_56:
[----:B------:R-:W-:Y:S01]  /*2870*/  @!P3 IMAD R33, R33, R57, R0 ;  /* 0x000000392121b224 */ /* 0x000fe200078e0200 */
[----:B------:R-:W-:Y:S04]  /*2880*/  BSSY B1, `(.L_x_58) ;  /* 0x0000006000017945 */ /* 0x000fe80003800000 */
[----:B------:R0:W-:Y:S01]  /*2890*/  @!P3 STG.E.U8 desc[UR36][R6.64+0x11], R33 ;  /* 0x000011210600b986 */ /* 0x0001e2000c101124 */
[----:B------:R-:W-:Y:S05]  /*28a0*/  @P1 BRA `(.L_x_59) ;  /* 0x00000000000c1947 */ /* 0x000fea0003800000 */
[----:B------:R-:W1:Y:S02]  /*28b0*/  LDG.E.U8 R68, desc[UR36][R10.64+0x10] ;  /* 0x000010240a447981 */ /* 0x000e64000c1e1100 */
[----:B-1----:R-:W-:-:S05]  /*28c0*/  PRMT R3, R68, 0x8880, RZ ;  /* 0x0000888044037816 */ /* 0x002fca00000000ff */
[----:B------:R-:W-:-:S07]  /*28d0*/  IMAD R0, R3, R58, RZ ;  /* 0x0000003a03007224 */ /* 0x000fce00078e02ff */
.L_x_59:
[----:B------:R-:W-:Y:S05]  /*28e0*/  BSYNC B1 ;  /* 0x0000000000017941 */ /* 0x000fea0003800000 */
.L_x_58:
        /* <DEDUP_REMOVED lines=13> */
.L_x_61:
[----:B------:R-:W-:Y:S05]  /*29c0*/  BSYNC B1 ;  /* 0x0000000000017941 */ /* 0x000fea0003800000 */
.L_x_60:
[----:B------:R-:W-:Y:S01]  /*29d0*/  @!P0 IMAD R35, R35, R57, R0 ;  /* 0x0000003923238224 */ /* 0x000fe200078e0200 */
[----:B------:R-:W-:Y:S04]  /*29e0*/  BSSY B1, `(.L_x_62) ;  /* 0x0000006000017945 */ /* 0x000fe80003800000 */
[----:B------:R0:W-:Y:S01]  /*29f0*/  @!P0 STG.E.U8 desc[UR36][R4.64+0x11], R35 ;  /* 0x0000112304008986 */ /* 0x0001e2000c101124 */
[----:B------:R-:W-:Y:S05]  /*2a00*/  @P4 BRA `(.L_x_63) ;  /* 0x00000000000c4947 */ /* 0x000fea0003800000 */
[----:B------:R-:W1:Y:S02]  /*2a10*/  LDG.E.U8 R68, desc[UR36][R8.64+0x18] ;  /* 0x0000182408447981 */ /* 0x000e64000c1e1100 */
[----:B-1----:R-:W-:-:S05]  /*2a20*/  PRMT R3, R68, 0x8880, RZ ;  /* 0x0000888044037816 */ /* 0x002fca00000000ff */
[----:B------:R-:W-:-:S07]  /*2a30*/  IMAD R0, R3, R58, RZ ;  /* 0x0000003a03007224 */ /* 0x000fce00078e02ff */
.L_x_63:
[----:B------:R-:W-:Y:S05]  /*2a40*/  BSYNC B1 ;  /* 0x0000000000017941 */ /* 0x000fea0003800000 */
.L_x_62:
[----:B-1----:R-:W-:Y:S01]  /*2a50*/  @!P4 IMAD R3, R36, R57, R0 ;  /* 0x000000392403c224 */ /* 0x002fe200078e0200 */
[----:B------:R-:W-:Y:S04]  /*2a60*/  BSSY B1, `(.L_x_64) ;  /* 0x0000006000017945 */ /* 0x000fe80003800000 */
[----:B------:R1:W-:Y:S01]  /*2a70*/  @!P4 STG.E.U8 desc[UR36][R6.64+0x18], R3 ;  /* 0x000018030600c986 */ /* 0x0003e2000c101124 */
[----:B------:R-:W-:Y:S05]  /*2a80*/  @P1 BRA `(.L_x_65) ;  /* 0x00000000000c1947 */ /* 0x000fea0003800000 */
[----:B------:R-:W1:Y:S02]  /*2a90*/  LDG.E.U8 R68, desc[UR36][R8.64+0x19] ;  /* 0x0000192408447981 */ /* 0x000e64000c1e1100 */
[----:B-1----:R-:W-:-:S05]  /*2aa0*/  PRMT R3, R68, 0x8880, RZ ;  /* 0x0000888044037816 */ /* 0x002fca00000000ff */
[----:B------:R-:W-:-:S07]  /*2ab0*/  IMAD R0, R3, R58, RZ ;  /* 0x0000003a03007224 */ /* 0x000fce00078e02ff */
.L_x_65:
[----:B------:R-:W-:Y:S05]  /*2ac0*/  BSYNC B1 ;  /* 0x0000000000017941 */ /* 0x000fea0003800000 */
.L_x_64:
[----:B------:R-:W-:Y:S01]  /*2ad0*/  @!P1 IMAD R37, R37, R57, R0 ;  /* 0x0000003925259224 */ /* 0x000fe200078e0200 */
[----:B------:R-:W-:Y:S04]  /*2ae0*/  BSSY B1, `(.L_x_66) ;  /* 0x0000006000017945 */ /* 0x000fe80003800000 */
[----:B------:R0:W-:Y:S01]  /*2af0*/  @!P1 STG.E.U8 desc[UR36][R6.64+0x19], R37 ;  /* 0x0000192506009986 */ /* 0x0001e2000c101124 */
[----:B------:R-:W-:Y:S05]  /*2b00*/  @P3 BRA `(.L_x_67) ;  /* 0x00000000000c3947 */ /* 0x000fea0003800000 */
[----:B------:R-:W1:Y:S02]  /*2b10*/  LDG.E.U8 R68, desc[UR36][R10.64+0x18] ;  /* 0x000018240a447981 */ /* 0x000e64000c1e1100 */
[----:B-1----:R-:W-:-:S05]  /*2b20*/  PRMT R3, R68, 0x8880, RZ ;  /* 0x0000888044037816 */ /* 0x002fca00000000ff */
[----:B------:R-:W-:-:S07]  /*2b30*/  IMAD R0, R3, R58, RZ ;  /* 0x0000003a03007224 */ /* 0x000fce00078e02ff */
.L_x_67:
[----:B------:R-:W-:Y:S05]  /*2b40*/  BSYNC B1 ;  /* 0x0000000000017941 */ /* 0x000fea0003800000 */
.L_x_66:
        /* <DEDUP_REMOVED lines=13> */
.L_x_69:
[----:B------:R-:W-:Y:S05]  /*2c20*/  BSYNC B1 ;  /* 0x0000000000017941 */ /* 0x000fea0003800000 */
.L_x_68:
[----:B------:R-:W-:Y:S01]  /*2c30*/  @!P2 IMAD R39, R39, R57, R0 ;  /* 0x000000392727a224 */ /* 0x000fe200078e0200 */
[----:B------:R-:W-:Y:S04]  /*2c40*/  BSSY B1, `(.L_x_70) ;  /* 0x0000006000017945 */ /* 0x000fe80003800000 */
[----:B------:R0:W-:Y:S01]  /*2c50*/  @!P2 STG.E.U8 desc[UR36][R4.64+0x19], R39 ;  /* 0x000019270400a986 */ /* 0x0001e2000c101124 */
[----:B------:R-:W-:Y:S05]  /*2c60*/  @P4 BRA `(.L_x_71) ;  /* 0x00000000000c4947 */ /* 0x000fea0003800000 */
[----:B------:R-:W1:Y:S02]  /*2c70*/  LDG.E.U8 R68, desc[UR36][R8.64+0x20] ;  /* 0x0000202408447981 */ /* 0x000e64000c1e1100 */
[----:B-1----:R-:W-:-:S05]  /*2c80*/  PRMT R3, R68, 0x8880, RZ ;  /* 0x0000888044037816 */ /* 0x002fca00000000ff */
[----:B------:R-:W-:-:S07]  /*2c90*/  IMAD R0, R3, R58, RZ ;  /* 0x0000003a03007224 */ /* 0x000fce00078e02ff */
.L_x_71:
[----:B------:R-:W-:Y:S05]  /*2ca0*/  BSYNC B1 ;  /* 0x0000000000017941 */ /* 0x000fea0003800000 */
.L_x_70:
[----:B-1----:R-:W-:Y:S01]  /*2cb0*/  @!P4 IMAD R3, R40, R57, R0 ;  /* 0x000000392803c224 */ /* 0x002fe200078e0200 */
[----:B------:R-:W-:Y:S04]  /*2cc0*/  BSSY B1, `(.L_x_72) ;  /* 0x0000006000017945 */ /* 0x000fe80003800000 */
[----:B------:R1:W-:Y:S01]  /*2cd0*/  @!P4 STG.E.U8 desc[UR36][R6.64+0x20], R3 ;  /* 0x000020030600c986 */ /* 0x0003e2000c101124 */
[----:B------:R-:W-:Y:S05]  /*2ce0*/  @P3 BRA `(.L_x_73) ;  /* 0x00000000000c3947 */ /* 0x000fea0003800000 */
[----:B------:R-:W1:Y:S02]  /*2cf0*/  LDG.E.U8 R68, desc[UR36][R8.64+0x21] ;  /* 0x0000212408447981 */ /* 0x000e64000c1e1100 */
[----:B-1----:R-:W-:-:S05]  /*2d00*/  PRMT R3, R68, 0x8880, RZ ;  /* 0x0000888044037816 */ /* 0x002fca00000000ff */
[----:B------:R-:W-:-:S07]  /*2d10*/  IMAD R0, R3, R58, RZ ;  /* 0x0000003a03007224 */ /* 0x000fce00078e02ff */
.L_x_73:
[----:B------:R-:W-:Y:S05]  /*2d20*/  BSYNC B1 ;  /* 0x0000000000017941 */ /* 0x000fea0003800000 */
.L_x_72:
[----:B------:R-:W-:Y:S01]  /*2d30*/  @!P3 IMAD R41, R41, R57, R0 ;  /* 0x000000392929b224 */ /* 0x000fe200078e0200 */
[----:B------:R-:W-:Y:S04]  /*2d40*/  BSSY B1, `(.L_x_74) ;  /* 0x0000006000017945 */ /* 0x000fe80003800000 */
[----:B------:R0:W-:Y:S01]  /*2d50*/  @!P3 STG.E.U8 desc[UR36][R6.64+0x21], R41 ;  /* 0x000021290600b986 */ /* 0x0001e2000c101124 */
[----:B------:R-:W-:Y:S05]  /*2d60*/  @P1 BRA `(.L_x_75) ;  /* 0x00000000000c1947 */ /* 0x000fea0003800000 */
[----:B------:R-:W1:Y:S02]  /*2d70*/  LDG.E.U8 R68, desc[UR36][R10.64+0x20] ;  /* 0x000020240a447981 */ /* 0x000e64000c1e1100 */
[----:B-1----:R-:W-:-:S05]  /*2d80*/  PRMT R3, R68, 0x8880, RZ ;  /* 0x0000888044037816 */ /* 0x002fca00000000ff */
[----:B------:R-:W-:-:S07]  /*2d90*/  IMAD R0, R3, R58, RZ ;  /* 0x0000003a03007224 */ /* 0x000fce00078e02ff */
.L_x_75:
[----:B------:R-:W-:Y:S05]  /*2da0*/  BSYNC B1 ;  /* 0x0000000000017941 */ /* 0x000fea0003800000 */
.L_x_74:
        /* <DEDUP_REMOVED lines=13> */
.L_x_77:
[----:B------:R-:W-:Y:S05]  /*2e80*/  BSYNC B1 ;  /* 0x0000000000017941 */ /* 0x000fea0003800000 */
.L_x_76:
[----:B------:R-:W-:Y:S01]  /*2e90*/  @!P0 IMAD R43, R43, R57, R0 ;  /* 0x000000392b2b8224 */ /* 0x000fe200078e0200 */
[----:B------:R-:W-:Y:S04]  /*2ea0*/  BSSY B1, `(.L_x_78) ;  /* 0x0000006000017945 */ /* 0x000fe80003800000 */
[----:B------:R0:W-:Y:S01]  /*2eb0*/  @!P0 STG.E.U8 desc[UR36][R4.64+0x21], R43 ;  /* 0x0000212b04008986 */ /* 0x0001e2000c101124 */
[----:B------:R-:W-:Y:S05]  /*2ec0*/  @P4 BRA `(.L_x_79) ;  /* 0x00000000000c4947 */ /* 0x000fea0003800000 */
[----:B------:R-:W1:Y:S02]  /*2ed0*/  LDG.E.U8 R68, desc[UR36][R8.64+0x28] ;  /* 0x0000282408447981 */ /* 0x000e64000c1e1100 */
[----:B-1----:R-:W-:-:S05]  /*2ee0*/  PRMT R3, R68, 0x8880, RZ ;  /* 0x0000888044037816 */ /* 0x002fca00000000ff */
[----:B------:R-:W-:-:S07]  /*2ef0*/  IMAD R0, R3, R58, RZ ;  /* 0x0000003a03007224 */ /* 0x000fce00078e02ff */
.L_x_79:
[----:B------:R-:W-:Y:S05]  /*2f00*/  BSYNC B1 ;  /* 0x0000000000017941 */ /* 0x000fea0003800000 */
.L_x_78:
[----:B-1----:R-:W-:Y:S01]  /*2f10*/  @!P4 IMAD R3, R44, R57, R0 ;  /* 0x000000392c03c224 */ /* 0x002fe200078e0200 */
[----:B------:R-:W-:Y:S04]  /*2f20*/  BSSY B1, `(.L_x_80) ;  /* 0x0000006000017945 */ /* 0x000fe80003800000 */
[----:B------:R1:W-:Y:S01]  /*2f30*/  @!P4 STG.E.U8 desc[UR36][R6.64+0x28], R3 ;  /* 0x000028030600c986 */ /* 0x0003e2000c101124 */
[----:B------:R-:W-:Y:S05]  /*2f40*/  @P1 BRA `(.L_x_81) ;  /* 0x00000000000c1947 */ /* 0x000fea0003800000 */
[----:B------:R-:W1:Y:S02]  /*2f50*/  LDG.E.U8 R68, desc[UR36][R8.64+0x29] ;  /* 0x0000292408447981 */ /* 0x000e64000c1e1100 */
[----:B-1----:R-:W-:-:S05]  /*2f60*/  PRMT R3, R68, 0x8880, RZ ;  /* 0x0000888044037816 */ /* 0x002fca00000000ff */
[----:B------:R-:W-:-:S07]  /*2f70*/  IMAD R0, R3, R58, RZ ;  /* 0x0000003a03007224 */ /* 0x000fce00078e02ff */
.L_x_81:
[----:B------:R-:W-:Y:S05]  /*2f80*/  BSYNC B1 ;  /* 0x0000000000017941 */ /* 0x000fea0003800000 */
.L_x_80:
[----:B------:R-:W-:Y:S01]  /*2f90*/  @!P1 IMAD R45, R45, R57, R0 ;  /* 0x000000392d2d9224 */ /* 0x000fe200078e0200 */
[----:B------:R-:W-:Y:S04]  /*2fa0*/  BSSY B1, `(.L_x_82) ;  /* 0x0000006000017945 */ /* 0x000fe80003800000 */
[----:B------:R0:W-:Y:S01]  /*2fb0*/  @!P1 STG.E.U8 desc[UR36][R6.64+0x29], R45 ;  /* 0x0000292d06009986 */ /* 0x0001e2000c101124 */
[----:B------:R-:W-:Y:S05]  /*2fc0*/  @P3 BRA `(.L_x_83) ;  /* 0x00000000000c3947 */ /* 0x000fea0003800000 */
[----:B------:R-:W1:Y:S02]  /*2fd0*/  LDG.E.U8 R68, desc[UR36][R10.64+0x28] ;  /* 0x000028240a447981 */ /* 0x000e64000c1e1100 */
[----:B-1----:R-:W-:-:S05]  /*2fe0*/  PRMT R3, R68, 0x8880, RZ ;  /* 0x0000888044037816 */ /* 0x002fca00000000ff */
[----:B------:R-:W-:-:S07]  /*2ff0*/  IMAD R0, R3, R58, RZ ;  /* 0x0000003a03007224 */ /* 0x000fce00078e02ff */
.L_x_83:
[----:B------:R-:W-:Y:S05]  /*3000*/  BSYNC B1 ;  /* 0x0000000000017941 */ /* 0x000fea0003800000 */
.L_x_82:
        /* <DEDUP_REMOVED lines=13> */
.L_x_85:
[----:B------:R-:W-:Y:S05]  /*30e0*/  BSYNC B1 ;  /* 0x0000000000017941 */ /* 0x000fea0003800000 */
.L_x_84:
[----:B------:R-:W-:Y:S01]  /*30f0*/  @!P2 IMAD R47, R47, R57, R0 ;  /* 0x000000392f2fa224 */ /* 0x000fe200078e0200 */
[----:B------:R-:W-:Y:S04]  /*3100*/  BSSY B1, `(.L_x_86) ;  /* 0x0000006000017945 */ /* 0x000fe80003800000 */
[----:B------:R0:W-:Y:S01]  /*3110*/  @!P2 STG.E.U8 desc[UR36][R4.64+0x29], R47 ;  /* 0x0000292f0400a986 */ /* 0x0001e2000c101124 */
[----:B------:R-:W-:Y:S05]  /*3120*/  @P4 BRA `(.L_x_87) ;  /* 0x00000000000c4947 */ /* 0x000fea0003800000 */
[----:B------:R-:W1:Y:S02]  /*3130*/  LDG.E.U8 R68, desc[UR36][R8.64+0x30] ;  /* 0x0000302408447981 */ /* 0x000e64000c1e1100 */
[----:B-1----:R-:W-:-:S05]  /*3140*/  PRMT R3, R68, 0x8880, RZ ;  /* 0x0000888044037816 */ /* 0x002fca00000000ff */
[----:B------:R-:W-:-:S07]  /*3150*/  IMAD R0, R3, R58, RZ ;  /* 0x0000003a03007224 */ /* 0x000fce00078e02ff */
.L_x_87:
[----:B------:R-:W-:Y:S05]  /*3160*/  BSYNC B1 ;  /* 0x0000000000017941 */ /* 0x000fea0003800000 */
.L_x_86:
[----:B-1----:R-:W-:Y:S01]  /*3170*/  @!P4 IMAD R3, R48, R57, R0 ;  /* 0x000000393003c224 */ /* 0x002fe200078e0200 */
[----:B------:R-:W-:Y:S04]  /*3180*/  BSSY B1, `(.L_x_88) ;  /* 0x0000006000017945 */ /* 0x000fe80003800000 */
[----:B------:R1:W-:Y:S01]  /*3190*/  @!P4 STG.E.U8 desc[UR36][R6.64+0x30], R3 ;  /* 0x000030030600c986 */ /* 0x0003e2000c101124 */
[----:B------:R-:W-:Y:S05]  /*31a0*/  @P3 BRA `(.L_x_89) ;  /* 0x00000000000c3947 */ /* 0x000fea0003800000 */
[----:B------:R-:W1:Y:S02]  /*31b0*/  LDG.E.U8 R68, desc[UR36][R8.64+0x31] ;  /* 0x0000312408447981 */ /* 0x000e64000c1e1100 */
[----:B-1----:R-:W-:-:S05]  /*31c0*/  PRMT R3, R68, 0x8880, RZ ;  /* 0x0000888044037816 */ /* 0x002fca00000000ff */
[----:B------:R-:W-:-:S07]  /*31d0*/  IMAD R0, R3, R58, RZ ;  /* 0x0000003a03007224 */ /* 0x000fce00078e02ff */
.L_x_89:
[----:B------:R-:W-:Y:S05]  /*31e0*/  BSYNC B1 ;  /* 0x0000000000017941 */ /* 0x000fea0003800000 */
.L_x_88:
[----:B------:R-:W-:Y:S01]  /*31f0*/  @!P3 IMAD R49, R49, R57, R0 ;  /* 0x000000393131b224 */ /* 0x000fe200078e0200 */
[----:B------:R-:W-:Y:S04]  /*3200*/  BSSY B1, `(.L_x_90) ;  /* 0x0000006000017945 */ /* 0x000fe80003800000 */
[----:B------:R0:W-:Y:S01]  /*3210*/  @!P3 STG.E.U8 desc[UR36][R6.64+0x31], R49 ;  /* 0x000031310600b986 */ /* 0x0001e2000c101124 */
[----:B------:R-:W-:Y:S05]  /*3220*/  @P1 BRA `(.L_x_91) ;  /* 0x00000000000c1947 */ /* 0x000fea0003800000 */
[----:B------:R-:W1:Y:S02]  /*3230*/  LDG.E.U8 R68, desc[UR36][R10.64+0x30] ;  /* 0x000030240a447981 */ /* 0x000e64000c1e1100 */
[----:B-1----:R-:W-:-:S05]  /*3240*/  PRMT R3, R68, 0x8880, RZ ;  /* 0x0000888044037816 */ /* 0x002fca00000000ff */
[----:B------:R-:W-:-:S07]  /*3250*/  IMAD R0, R3, R58, RZ ;  /* 0x0000003a03007224 */ /* 0x000fce00078e02ff */
.L_x_91:
[----:B------:R-:W-:Y:S05]  /*3260*/  BSYNC B1 ;  /* 0x0000000000017941 */ /* 0x000fea0003800000 */
.L_x_90:
        /* <DEDUP_REMOVED lines=13> */
.L_x_93:
[----:B------:R-:W-:Y:S05]  /*3340*/  BSYNC B1 ;  /* 0x0000000000017941 */ /* 0x000fea0003800000 */
.L_x_92:
[----:B------:R-:W-:Y:S01]  /*3350*/  @!P0 IMAD R51, R51, R57, R0 ;  /* 0x0000003933338224 */ /* 0x000fe200078e0200 */
[----:B------:R-:W-:Y:S04]  /*3360*/  BSSY B1, `(.L_x_94) ;  /* 0x0000006000017945 */ /* 0x000fe80003800000 */
[----:B------:R0:W-:Y:S01]  /*3370*/  @!P0 STG.E.U8 desc[UR36][R4.64+0x31], R51 ;  /* 0x0000313304008986 */ /* 0x0001e2000c101124 */
[----:B------:R-:W-:Y:S05]  /*3380*/  @P4 BRA `(.L_x_95) ;  /* 0x00000000000c4947 */ /* 0x000fea0003800000 */
[----:B------:R-:W1:Y:S02]  /*3390*/  LDG.E.U8 R68, desc[UR36][R8.64+0x38] ;  /* 0x0000382408447981 */ /* 0x000e64000c1e1100 */
[----:B-1----:R-:W-:-:S05]  /*33a0*/  PRMT R3, R68, 0x8880, RZ ;  /* 0x0000888044037816 */ /* 0x002fca00000000ff */
[----:B------:R-:W-:-:S07]  /*33b0*/  IMAD R0, R3, R58, RZ ;  /* 0x0000003a03007224 */ /* 0x000fce00078e02ff */
.L_x_95:
[----:B------:R-:W-:Y:S05]  /*33c0*/  BSYNC B1 ;  /* 0x0000000000017941 */ /* 0x000fea0003800000 */
.L_x_94:
[----:B-1----:R-:W-:Y:S01]  /*33d0*/  @!P4 IMAD R3, R52, R57, R0 ;  /* 0x000000393403c224 */ /* 0x002fe200078e0200 */
[----:B------:R-:W-:Y:S04]  /*33e0*/  BSSY B1, `(.L_x_96) ;  /* 0x0000006000017945 */ /* 0x000fe80003800000 */
[----:B------:R1:W-:Y:S01]  /*33f0*/  @!P4 STG.E.U8 desc[UR36][R6.64+0x38], R3 ;  /* 0x000038030600c986 */ /* 0x0003e2000c101124 */
[----:B------:R-:W-:Y:S05]  /*3400*/  @P1 BRA `(.L_x_97) ;  /* 0x00000000000c1947 */ /* 0x000fea0003800000 */
[----:B------:R-:W1:Y:S02]  /*3410*/  LDG.E.U8 R68, desc[UR36][R8.64+0x39] ;  /* 0x0000392408447981 */ /* 0x000e64000c1e1100 */
[----:B-1----:R-:W-:-:S05]  /*3420*/  PRMT R3, R68, 0x8880, RZ ;  /* 0x0000888044037816 */ /* 0x002fca00000000ff */
[----:B------:R-:W-:-:S07]  /*3430*/  IMAD R0, R3, R58, RZ ;  /* 0x0000003a03007224 */ /* 0x000fce00078e02ff */
.L_x_97:
[----:B------:R-:W-:Y:S05]  /*3440*/  BSYNC B1 ;  /* 0x0000000000017941 */ /* 0x000fea0003800000 */
.L_x_96:
[----:B------:R-:W-:Y:S01]  /*3450*/  @!P1 IMAD R53, R53, R57, R0 ;  /* 0x0000003935359224 */ /* 0x000fe200078e0200 */
[----:B------:R-:W-:Y:S04]  /*3460*/  BSSY B1, `(.L_x_98) ;  /* 0x0000006000017945 */ /* 0x000fe80003800000 */
[----:B------:R0:W-:Y:S01]  /*3470*/  @!P1 STG.E.U8 desc[UR36][R6.64+0x39], R53 ;  /* 0x0000393506009986 */ /* 0x0001e2000c101124 */
[----:B------:R-:W-:Y:S05]  /*3480*/  @P3 BRA `(.L_x_99) ;  /* 0x00000000000c3947 */ /* 0x000fea0003800000 */
[----:B------:R-:W1:Y:S02]  /*3490*/  LDG.E.U8 R68, desc[UR36][R10.64+0x38] ;  /* 0x000038240a447981 */ /* 0x000e64000c1e1100 */
[----:B-1----:R-:W-:-:S05]  /*34a0*/  PRMT R3, R68, 0x8880, RZ ;  /* 0x0000888044037816 */ /* 0x002fca00000000ff */
[----:B------:R-:W-:-:S07]  /*34b0*/  IMAD R0, R3, R58, RZ ;  /* 0x0000003a03007224 */ /* 0x000fce00078e02ff */
.L_x_99:
[----:B------:R-:W-:Y:S05]  /*34c0*/  BSYNC B1 ;  /* 0x0000000000017941 */ /* 0x000fea0003800000 */
.L_x_98:
[----:B-1----:R-:W-:Y:S01]  /*34d0*/  @!P3 IMAD R3, R54, R57, R0 ;  /* 0x000000393603b224 */ /* 0x002fe200078e0200 */
[----:B------:R-:W-:Y:S01]  /*34e0*/  ISETP.LT.OR P2, PT, R19, 0x9, !P2 ;  /* 0x000000091300780c */ /* 0x000fe20005741670 */
[----:B------:R-:W-:Y:S03]  /*34f0*/  BSSY B1, `(.L_x_100) ;  /* 0x0000006000017945 */ /* 0x000fe60003800000 */
[----:B------:R1:W-:Y:S09]  /*3500*/  @!P3 STG.E.U8 desc[UR36][R4.64+0x38], R3 ;  /* 0x000038030400b986 */ /* 0x0003f2000c101124 */
[----:B------:R-:W-:Y:S05]  /*3510*/  @P2 BRA `(.L_x_101) ;  /* 0x00000000000c2947 */ /* 0x000fea0003800000 */
[----:B------:R-:W1:Y:S02]  /*3520*/  LDG.E.U8 R68, desc[UR36][R10.64+0x39] ;  /* 0x000039240a447981 */ /* 0x000e64000c1e1100 */
[----:B-1----:R-:W-:-:S05]  /*3530*/  PRMT R3, R68, 0x8880, RZ ;  /* 0x0000888044037816 */ /* 0x002fca00000000ff */
[----:B------:R-:W-:-:S07]  /*3540*/  IMAD R0, R3, R58, RZ ;  /* 0x0000003a03007224 */ /* 0x000fce00078e02ff */
.L_x_101:
[----:B------:R-:W-:Y:S05]  /*3550*/  BSYNC B1 ;  /* 0x0000000000017941 */ /* 0x000fea0003800000 */
.L_x_100:
[----:B------:R-:W-:Y:S01]  /*3560*/  IMAD R55, R55, R57, R0 ;  /* 0x0000003937377224 */ /* 0x000fe200078e0200 */
[----:B------:R-:W-:Y:S06]  /*3570*/  @P2 BRA `(.L_x_102) ;  /* 0x0000000400c82947 */ /* 0x000fec0003800000 */
[----:B------:R0:W-:Y:S01]  /*3580*/  STG.E.U8 desc[UR36][R4.64+0x39], R55 ;  /* 0x0000393704007986 */ /* 0x0001e2000c101124 */
[----:B------:R-:W-:Y:S05]  /*3590*/  BRA `(.L_x_102) ;  /* 0x0000000400c07947 */ /* 0x000fea0003800000 */
.L_x_37:
[C---:B------:R-:W-:Y:S02]  /*35a0*/  ISETP.GE.AND P0, PT, R22.reuse, 0x2, PT ;  /* 0x000000021600780c */ /* 0x040fe40003f06270 */
[----:B------:R-:W-:Y:S02]  /*35b0*/  ISETP.GE.AND P2, PT, R22, 0x1, PT ;  /* 0x000000011600780c */ /* 0x000fe40003f46270 */
[C---:B------:R-:W-:Y:S02]  /*35c0*/  ISETP.LT.OR P3, PT, R19.reuse, 0x1, !P0 ;  /* 0x000000011300780c */ /* 0x040fe40004761670 */
[C---:B------:R-:W-:Y:S02]  /*35d0*/  ISETP.LT.OR P1, PT, R19.reuse, 0x1, !P2 ;  /* 0x000000011300780c */ /* 0x040fe40005721670 */
[C---:B------:R-:W-:Y:S02]  /*35e0*/  ISETP.LT.OR P2, PT, R19.reuse, 0x9, !P2 ;  /* 0x000000091300780c */ /* 0x040fe40005741670 */
[----:B------:R-:W-:-:S07]  /*35f0*/  ISETP.LT.OR P0, PT, R19, 0x9, !P0 ;  /* 0x000000091300780c */ /* 0x000fce0004701670 */
[-C--:B------:R-:W-:Y:S02]  /*3600*/  @!P3 IMAD R25, R25, R57.reuse, RZ ;  /* 0x000000391919b224 */ /* 0x080fe400078e02ff */
[-C--:B------:R-:W-:Y:S02]  /*3610*/  @!P1 IMAD R3, R24, R57.reuse, RZ ;  /* 0x0000003918039224 */ /* 0x080fe400078e02ff */
[-C--:B------:R-:W-:Y:S01]  /*3620*/  @!P2 IMAD R9, R26, R57.reuse, RZ ;  /* 0x000000391a09a224 */ /* 0x080fe200078e02ff */
[----:B------:R-:W-:Y:S01]  /*3630*/  @!P3 STG.E.U8 desc[UR36][R6.64+0x1], R25 ;  /* 0x000001190600b986 */ /* 0x000fe2000c101124 */
[C---:B------:R-:W-:Y:S01]  /*3640*/  ISETP.GE.AND P3, PT, R22.reuse, 0x9, PT ;  /* 0x000000091600780c */ /* 0x040fe20003f66270 */
[----:B------:R-:W-:Y:S02]  /*3650*/  @!P0 IMAD R27, R27, R57, RZ ;  /* 0x000000391b1b8224 */ /* 0x000fe400078e02ff */
[----:B------:R0:W-:Y:S01]  /*3660*/  @!P1 STG.E.U8 desc[UR36][R6.64], R3 ;  /* 0x0000000306009986 */ /* 0x0001e2000c101124 */
[----:B------:R-:W-:-:S03]  /*3670*/  ISETP.GE.AND P1, PT, R22, 0xa, PT ;  /* 0x0000000a1600780c */ /* 0x000fc60003f26270 */
[----:B------:R1:W-:Y:S01]  /*3680*/  @!P2 STG.E.U8 desc[UR36][R4.64], R9 ;  /* 0x000000090400a986 */ /* 0x0003e2000c101124 */
[C---:B------:R-:W-:Y:S02]  /*3690*/  ISETP.LT.OR P2, PT, R19.reuse, 0x1, !P3 ;  /* 0x000000011300780c */ /* 0x040fe40005f41670 */
[C---:B------:R-:W-:Y:S01]  /*36a0*/  ISETP.LT.OR P4, PT, R19.reuse, 0x1, !P1 ;  /* 0x000000011300780c */ /* 0x040fe20004f81670 */
[----:B------:R-:W-:Y:S01]  /*36b0*/  @!P0 STG.E.U8 desc[UR36][R4.64+0x1], R27 ;  /* 0x0000011b04008986 */ /* 0x000fe2000c101124 */
[C---:B------:R-:W-:Y:S02]  /*36c0*/  ISETP.LT.OR P3, PT, R19.reuse, 0x9, !P3 ;  /* 0x000000091300780c */ /* 0x040fe40005f61670 */
[----:B------:R-:W-:Y:S02]  /*36d0*/  ISETP.GE.AND P0, PT, R22, 0x12, PT ;  /* 0x000000121600780c */ /* 0x000fe40003f06270 */
[----:B------:R-:W-:-:S05]  /*36e0*/  ISETP.LT.OR P1, PT, R19, 0x9, !P1 ;  /* 0x000000091300780c */ /* 0x000fca0004f21670 */
[-C--:B------:R-:W-:Y:S02]  /*36f0*/  @!P2 IMAD R11, R28, R57.reuse, RZ ;  /* 0x000000391c0ba224 */ /* 0x080fe400078e02ff */
[-C--:B------:R-:W-:Y:S02]  /*3700*/  @!P4 IMAD R29, R29, R57.reuse, RZ ;  /* 0x000000391d1dc224 */ /* 0x080fe400078e02ff */
[-C--:B0-----:R-:W-:Y:S01]  /*3710*/  @!P3 IMAD R3, R30, R57.reuse, RZ ;  /* 0x000000391e03b224 */ /* 0x081fe200078e02ff */
[----:B------:R0:W-:Y:S01]  /*3720*/  @!P2 STG.E.U8 desc[UR36][R6.64+0x8], R11 ;  /* 0x0000080b0600a986 */ /* 0x0001e2000c101124 */
[----:B------:R-:W-:Y:S02]  /*3730*/  ISETP.GE.AND P2, PT, R22, 0x11, PT ;  /* 0x000000111600780c */ /* 0x000fe40003f46270 */
[----:B------:R-:W-:Y:S01]  /*3740*/  @!P1 IMAD R31, R31, R57, RZ ;  /* 0x000000391f1f9224 */ /* 0x000fe200078e02ff */
[----:B------:R-:W-:Y:S01]  /*3750*/  @!P4 STG.E.U8 desc[UR36][R6.64+0x9], R29 ;  /* 0x0000091d0600c986 */ /* 0x000fe2000c101124 */
[----:B------:R-:W-:-:S02]  /*3760*/  ISETP.LT.OR P4, PT, R19, 0x1, !P0 ;  /* 0x000000011300780c */ /* 0x000fc40004781670 */
[C---:B------:R-:W-:Y:S01]  /*3770*/  ISETP.LT.OR P0, PT, R19.reuse, 0x9, !P0 ;  /* 0x000000091300780c */ /* 0x040fe20004701670 */
[----:B------:R2:W-:Y:S01]  /*3780*/  @!P3 STG.E.U8 desc[UR36][R4.64+0x8], R3 ;  /* 0x000008030400b986 */ /* 0x0005e2000c101124 */
[C---:B------:R-:W-:Y:S02]  /*3790*/  ISETP.LT.OR P3, PT, R19.reuse, 0x1, !P2 ;  /* 0x000000011300780c */ /* 0x040fe40005761670 */
[----:B------:R-:W-:Y:S01]  /*37a0*/  ISETP.LT.OR P2, PT, R19, 0x9, !P2 ;  /* 0x000000091300780c */ /* 0x000fe20005741670 */
[----:B------:R-:W-:Y:S01]  /*37b0*/  @!P1 STG.E.U8 desc[UR36][R4.64+0x9], R31 ;  /* 0x0000091f04009986 */ /* 0x000fe2000c101124 */
[----:B------:R-:W-:-:S05]  /*37c0*/  ISETP.GE.AND P1, PT, R22, 0x1a, PT ;  /* 0x0000001a1600780c */ /* 0x000fca0003f26270 */
[-C--:B------:R-:W-:Y:S02]  /*37d0*/  @!P4 IMAD R33, R33, R57.reuse, RZ ;  /* 0x000000392121c224 */ /* 0x080fe400078e02ff */
[-C--:B------:R-:W-:Y:S02]  /*37e0*/  @!P0 IMAD R35, R35, R57.reuse, RZ ;  /* 0x0000003923238224 */ /* 0x080fe400078e02ff */
[-C--:B-1----:R-:W-:Y:S01]  /*37f0*/  @!P3 IMAD R9, R32, R57.reuse, RZ ;  /* 0x000000392009b224 */ /* 0x082fe200078e02ff */
[----:B------:R-:W-:Y:S01]  /*3800*/  @!P4 STG.E.U8 desc[UR36][R6.64+0x11], R33 ;  /* 0x000011210600c986 */ /* 0x000fe2000c101124 */
[----:B0-----:R-:W-:Y:S01]  /*3810*/  @!P2 IMAD R11, R34, R57, RZ ;  /* 0x00000039220ba224 */ /* 0x001fe200078e02ff */
[----:B------:R-:W-:Y:S02]  /*3820*/  ISETP.LT.OR P4, PT, R19, 0x1, !P1 ;  /* 0x000000011300780c */ /* 0x000fe40004f81670 */
[----:B------:R0:W-:Y:S01]  /*3830*/  @!P3 STG.E.U8 desc[UR36][R6.64+0x10], R9 ;  /* 0x000010090600b986 */ /* 0x0001e2000c101124 */
[----:B------:R-:W-:-:S02]  /*3840*/  ISETP.GE.AND P3, PT, R22, 0x19, PT ;  /* 0x000000191600780c */ /* 0x000fc40003f66270 */
[C---:B------:R-:W-:Y:S01]  /*3850*/  ISETP.LT.OR P1, PT, R19.reuse, 0x9, !P1 ;  /* 0x000000091300780c */ /* 0x040fe20004f21670 */
[----:B------:R1:W-:Y:S01]  /*3860*/  @!P2 STG.E.U8 desc[UR36][R4.64+0x10], R11 ;  /* 0x0000100b0400a986 */ /* 0x0003e2000c101124 */
[C---:B------:R-:W-:Y:S02]  /*3870*/  ISETP.LT.OR P2, PT, R19.reuse, 0x1, !P3 ;  /* 0x000000011300780c */ /* 0x040fe40005f41670 */
[----:B------:R-:W-:Y:S01]  /*3880*/  ISETP.LT.OR P3, PT, R19, 0x9, !P3 ;  /* 0x000000091300780c */ /* 0x000fe20005f61670 */
[----:B------:R-:W-:Y:S01]  /*3890*/  @!P0 STG.E.U8 desc[UR36][R4.64+0x11], R35 ;  /* 0x0000112304008986 */ /* 0x000fe2000c101124 */
[----:B------:R-:W-:Y:S02]  /*38a0*/  ISETP.GE.AND P0, PT, R22, 0x22, PT ;  /* 0x000000221600780c */ /* 0x000fe40003f06270 */
[----:B------:R-:W-:-:S05]  /*38b0*/  @!P4 IMAD R37, R37, R57, RZ ;  /* 0x000000392525c224 */ /* 0x000fca00078e02ff */
[----:B------:R-:W-:Y:S01]  /*38c0*/  @!P4 STG.E.U8 desc[UR36][R6.64+0x19], R37 ;  /* 0x000019250600c986 */ /* 0x000fe2000c101124 */
[-C--:B------:R-:W-:Y:S02]  /*38d0*/  @!P1 IMAD R39, R39, R57.reuse, RZ ;  /* 0x0000003927279224 */ /* 0x080fe400078e02ff */
[-C--:B--2---:R-:W-:Y:S02]  /*38e0*/  @!P2 IMAD R3, R36, R57.reuse, RZ ;  /* 0x000000392403a224 */ /* 0x084fe400078e02ff */
[----:B0-----:R-:W-:-:S03]  /*38f0*/  @!P3 IMAD R9, R38, R57, RZ ;  /* 0x000000392609b224 */ /* 0x001fc600078e02ff */
[----:B------:R0:W-:Y:S01]  /*3900*/  @!P2 STG.E.U8 desc[UR36][R6.64+0x18], R3 ;  /* 0x000018030600a986 */ /* 0x0001e2000c101124 */
[----:B------:R-:W-:-:S03]  /*3910*/  ISETP.GE.AND P2, PT, R22, 0x21, PT ;  /* 0x000000211600780c */ /* 0x000fc60003f46270 */
[----:B------:R2:W-:Y:S01]  /*3920*/  @!P3 STG.E.U8 desc[UR36][R4.64+0x18], R9 ;  /* 0x000018090400b986 */ /* 0x0005e2000c101124 */
[C---:B------:R-:W-:Y:S02]  /*3930*/  ISETP.LT.OR P3, PT, R19.reuse, 0x1, !P0 ;  /* 0x000000011300780c */ /* 0x040fe40004761670 */
[C---:B------:R-:W-:Y:S01]  /*3940*/  ISETP.LT.OR P4, PT, R19.reuse, 0x1, !P2 ;  /* 0x000000011300780c */ /* 0x040fe20005781670 */
[----:B------:R-:W-:Y:S01]  /*3950*/  @!P1 STG.E.U8 desc[UR36][R4.64+0x19], R39 ;  /* 0x0000192704009986 */ /* 0x000fe2000c101124 */
[----:B------:R-:W-:Y:S02]  /*3960*/  ISETP.LT.OR P2, PT, R19, 0x9, !P2 ;  /* 0x000000091300780c */ /* 0x000fe40005741670 */
[----:B------:R-:W-:-:S07]  /*3970*/  ISETP.GE.AND P1, PT, R22, 0x29, PT ;  /* 0x000000291600780c */ /* 0x000fce0003f26270 */
[-C--:B------:R-:W-:Y:S02]  /*3980*/  @!P3 IMAD R41, R41, R57.reuse, RZ ;  /* 0x000000392929b224 */ /* 0x080fe400078e02ff */
[-C--:B-1----:R-:W-:Y:S02]  /*3990*/  @!P4 IMAD R11, R40, R57.reuse, RZ ;  /* 0x00000039280bc224 */ /* 0x082fe400078e02ff */
[----:B0-----:R-:W-:Y:S01]  /*39a0*/  @!P2 IMAD R3, R42, R57, RZ ;  /* 0x000000392a03a224 */ /* 0x001fe200078e02ff */
[----:B------:R-:W-:Y:S01]  /*39b0*/  @!P3 STG.E.U8 desc[UR36][R6.64+0x21], R41 ;  /* 0x000021290600b986 */ /* 0x000fe2000c101124 */
[C---:B------:R-:W-:Y:S02]  /*39c0*/  ISETP.LT.OR P3, PT, R19.reuse, 0x9, !P0 ;  /* 0x000000091300780c */ /* 0x040fe40004761670 */
[----:B------:R-:W-:Y:S01]  /*39d0*/  ISETP.GE.AND P0, PT, R22, 0x2a, PT ;  /* 0x0000002a1600780c */ /* 0x000fe20003f06270 */
[----:B------:R0:W-:Y:S01]  /*39e0*/  @!P4 STG.E.U8 desc[UR36][R6.64+0x20], R11 ;  /* 0x0000200b0600c986 */ /* 0x0001e2000c101124 */
[----:B------:R-:W-:-:S02]  /*39f0*/  ISETP.LT.OR P4, PT, R19, 0x1, !P1 ;  /* 0x000000011300780c */ /* 0x000fc40004f81670 */
[C---:B------:R-:W-:Y:S01]  /*3a00*/  ISETP.LT.OR P1, PT, R19.reuse, 0x9, !P1 ;  /* 0x000000091300780c */ /* 0x040fe20004f21670 */
[----:B------:R1:W-:Y:S01]  /*3a10*/  @!P2 STG.E.U8 desc[UR36][R4.64+0x20], R3 ;  /* 0x000020030400a986 */ /* 0x0003e2000c101124 */
[C---:B------:R-:W-:Y:S02]  /*3a20*/  ISETP.LT.OR P2, PT, R19.reuse, 0x1, !P0 ;  /* 0x000000011300780c */ /* 0x040fe40004741670 */
[----:B------:R-:W-:-:S03]  /*3a30*/  ISETP.LT.OR P0, PT, R19, 0x9, !P0 ;  /* 0x000000091300780c */ /* 0x000fc60004701670 */
[----:B------:R-:W-:-:S04]  /*3a40*/  @!P3 IMAD R43, R43, R57, RZ ;  /* 0x000000392b2bb224 */ /* 0x000fc800078e02ff */
[-C--:B--2---:R-:W-:Y:S01]  /*3a50*/  @!P4 IMAD R9, R44, R57.reuse, RZ ;  /* 0x000000392c09c224 */ /* 0x084fe200078e02ff */
[----:B------:R-:W-:Y:S01]  /*3a60*/  @!P3 STG.E.U8 desc[UR36][R4.64+0x21], R43 ;  /* 0x0000212b0400b986 */ /* 0x000fe2000c101124 */
[----:B------:R-:W-:Y:S01]  /*3a70*/  ISETP.GE.AND P3, PT, R22, 0x31, PT ;  /* 0x000000311600780c */ /* 0x000fe20003f66270 */
[-C--:B0-----:R-:W-:Y:S02]  /*3a80*/  @!P1 IMAD R11, R46, R57.reuse, RZ ;  /* 0x000000392e0b9224 */ /* 0x081fe400078e02ff */
[-C--:B------:R-:W-:Y:S01]  /*3a90*/  @!P2 IMAD R45, R45, R57.reuse, RZ ;  /* 0x000000392d2da224 */ /* 0x080fe200078e02ff */
[----:B------:R0:W-:Y:S01]  /*3aa0*/  @!P4 STG.E.U8 desc[UR36][R6.64+0x28], R9 ;  /* 0x000028090600c986 */ /* 0x0001e2000c101124 */
[----:B------:R-:W-:Y:S01]  /*3ab0*/  ISETP.LT.OR P4, PT, R19, 0x1, !P3 ;  /* 0x000000011300780c */ /* 0x000fe20005f81670 */
[----:B------:R-:W-:Y:S01]  /*3ac0*/  @!P0 IMAD R47, R47, R57, RZ ;  /* 0x000000392f2f8224 */ /* 0x000fe200078e02ff */
[----:B------:R-:W-:Y:S01]  /*3ad0*/  ISETP.LT.OR P3, PT, R19, 0x9, !P3 ;  /* 0x000000091300780c */ /* 0x000fe20005f61670 */
[----:B------:R-:W-:Y:S01]  /*3ae0*/  @!P2 STG.E.U8 desc[UR36][R6.64+0x29], R45 ;  /* 0x0000292d0600a986 */ /* 0x000fe2000c101124 */
[----:B------:R-:W-:-:S03]  /*3af0*/  ISETP.GE.AND P2, PT, R22, 0x32, PT ;  /* 0x000000321600780c */ /* 0x000fc60003f46270 */
[----:B------:R-:W-:Y:S01]  /*3b00*/  @!P1 STG.E.U8 desc[UR36][R4.64+0x28], R11 ;  /* 0x0000280b04009986 */ /* 0x000fe2000c101124 */
[C---:B------:R-:W-:Y:S02]  /*3b10*/  ISETP.LT.OR P1, PT, R19.reuse, 0x1, !P2 ;  /* 0x000000011300780c */ /* 0x040fe40005721670 */
[----:B------:R-:W-:Y:S01]  /*3b20*/  ISETP.LT.OR P2, PT, R19, 0x9, !P2 ;  /* 0x000000091300780c */ /* 0x000fe20005741670 */
[----:B------:R-:W-:Y:S01]  /*3b30*/  @!P0 STG.E.U8 desc[UR36][R4.64+0x29], R47 ;  /* 0x0000292f04008986 */ /* 0x000fe2000c101124 */
[----:B------:R-:W-:Y:S01]  /*3b40*/  ISETP.GE.AND P0, PT, R22, 0x3a, PT ;  /* 0x0000003a1600780c */ /* 0x000fe20003f06270 */
[-C--:B-1----:R-:W-:Y:S02]  /*3b50*/  @!P4 IMAD R3, R48, R57.reuse, RZ ;  /* 0x000000393003c224 */ /* 0x082fe400078e02ff */
[----:B0-----:R-:W-:-:S03]  /*3b60*/  @!P3 IMAD R9, R50, R57, RZ ;  /* 0x000000393209b224 */ /* 0x001fc600078e02ff */
[----:B------:R0:W-:Y:S01]  /*3b70*/  @!P4 STG.E.U8 desc[UR36][R6.64+0x30], R3 ;  /* 0x000030030600c986 */ /* 0x0001e2000c101124 */
[----:B------:R-:W-:Y:S02]  /*3b80*/  ISETP.GE.AND P4, PT, R22, 0x39, PT ;  /* 0x000000391600780c */ /* 0x000fe40003f86270 */
[-C--:B------:R-:W-:Y:S02]  /*3b90*/  @!P1 IMAD R49, R49, R57.reuse, RZ ;  /* 0x0000003931319224 */ /* 0x080fe400078e02ff */
[----:B------:R-:W-:-:S03]  /*3ba0*/  @!P2 IMAD R51, R51, R57, RZ ;  /* 0x000000393333a224 */ /* 0x000fc600078e02ff */
[----:B------:R1:W-:Y:S01]  /*3bb0*/  @!P1 STG.E.U8 desc[UR36][R6.64+0x31], R49 ;  /* 0x0000313106009986 */ /* 0x0003e2000c101124 */
[C---:B------:R-:W-:Y:S02]  /*3bc0*/  ISETP.LT.OR P1, PT, R19.reuse, 0x1, !P0 ;  /* 0x000000011300780c */ /* 0x040fe40004721670 */
[C---:B------:R-:W-:Y:S01]  /*3bd0*/  ISETP.LT.OR P0, PT, R19.reuse, 0x9, !P0 ;  /* 0x000000091300780c */ /* 0x040fe20004701670 */
[----:B------:R1:W-:Y:S01]  /*3be0*/  @!P3 STG.E.U8 desc[UR36][R4.64+0x30], R9 ;  /* 0x000030090400b986 */ /* 0x0003e2000c101124 */
[C---:B------:R-:W-:Y:S02]  /*3bf0*/  ISETP.LT.OR P3, PT, R19.reuse, 0x1, !P4 ;  /* 0x000000011300780c */ /* 0x040fe40006761670 */
[----:B------:R-:W-:Y:S01]  /*3c00*/  ISETP.LT.OR P4, PT, R19, 0x9, !P4 ;  /* 0x000000091300780c */ /* 0x000fe20006781670 */
[----:B------:R1:W-:Y:S06]  /*3c10*/  @!P2 STG.E.U8 desc[UR36][R4.64+0x31], R51 ;  /* 0x000031330400a986 */ /* 0x0003ec000c101124 */
[----:B------:R-:W-:-:S02]  /*3c20*/  @!P1 IMAD R53, R53, R57, RZ ;  /* 0x0000003935359224 */ /* 0x000fc400078e02ff */
[-C--:B------:R-:W-:Y:S02]  /*3c30*/  @!P0 IMAD R55, R55, R57.reuse, RZ ;  /* 0x0000003937378224 */ /* 0x080fe400078e02ff */
[-C--:B0-----:R-:W-:Y:S01]  /*3c40*/  @!P3 IMAD R3, R52, R57.reuse, RZ ;  /* 0x000000393403b224 */ /* 0x081fe200078e02ff */
[----:B------:R1:W-:Y:S01]  /*3c50*/  @!P1 STG.E.U8 desc[UR36][R6.64+0x39], R53 ;  /* 0x0000393506009986 */ /* 0x0003e2000c101124 */
[----:B------:R-:W-:-:S03]  /*3c60*/  @!P4 IMAD R11, R54, R57, RZ ;  /* 0x00000039360bc224 */ /* 0x000fc600078e02ff */
[----:B------:R1:W-:Y:S04]  /*3c70*/  @!P3 STG.E.U8 desc[UR36][R6.64+0x38], R3 ;  /* 0x000038030600b986 */ /* 0x0003e8000c101124 */
[----:B------:R1:W-:Y:S04]  /*3c80*/  @!P4 STG.E.U8 desc[UR36][R4.64+0x38], R11 ;  /* 0x0000380b0400c986 */ /* 0x0003e8000c101124 */
[----:B------:R1:W-:Y:S02]  /*3c90*/  @!P0 STG.E.U8 desc[UR36][R4.64+0x39], R55 ;  /* 0x0000393704008986 */ /* 0x0003e4000c101124 */
.L_x_102:
[----:B------:R-:W-:Y:S05]  /*3ca0*/  BSYNC B0 ;  /* 0x0000000000007941 */ /* 0x000fea0003800000 */
.L_x_36:
[----:B01-3--:R-:W3:Y:S01]  /*3cb0*/  LDL.64 R4, [R1] ;  /* 0x0000000001047983 */ /* 0x00bee20000100a00 */
[----:B------:R-:W-:Y:S01]  /*3cc0*/  ULDC.64 UR4, c[0x0][0x650] ;  /* 0x0001940000047ab9 */ /* 0x000fe20000000a00 */
[----:B------:R-:W-:Y:S02]  /*3cd0*/  IMAD.U32 R0, RZ, RZ, UR44 ;  /* 0x0000002cff007e24 */ /* 0x000fe4000f8e00ff */
[----:B------:R-:W-:Y:S02]  /*3ce0*/  IMAD.MOV.U32 R22, RZ, RZ, -0x1 ;  /* 0xffffffffff167424 */ /* 0x000fe400078e00ff */
[----:B------:R0:W-:Y:S01]  /*3cf0*/  SYNCS.ARRIVE.TRANS64.A1T0 RZ, [R0+UR48], RZ ;  /* 0x000000ff00ff79a7 */ /* 0x0001e20008100030 */
[----:B------:R-:W-:Y:S02]  /*3d00*/  IMAD.MOV.U32 R19, RZ, RZ, -0x1 ;  /* 0xffffffffff137424 */ /* 0x000fe400078e00ff */
[----:B------:R-:W-:Y:S01]  /*3d10*/  IMAD.MOV.U32 R18, RZ, RZ, -0x1 ;  /* 0xffffffffff127424 */ /* 0x000fe200078e00ff */
[----:B0-----:R-:W-:-:S02]  /*3d20*/  PRMT R0, RZ, 0x7610, R0 ;  /* 0x00007610ff007816 */ /* 0x001fc40000000000 */
[----:B---3--:R-:W-:-:S05]  /*3d30*/  LEA R16, P0, R4, R16, 0x1 ;  /* 0x0000001004107211 */ /* 0x008fca00078008ff */
[----:B------:R-:W-:Y:S01]  /*3d40*/  IMAD.X R17, R66, 0x1, R17, P0 ;  /* 0x0000000142117824 */ /* 0x000fe200000e0611 */
[----:B------:R-:W-:-:S04]  /*3d50*/  ISETP.GE.U32.AND P0, PT, R16, UR4, PT ;  /* 0x0000000410007c0c */ /* 0x000fc8000bf06070 */
[----:B------:R-:W-:-:S13]  /*3d60*/  ISETP.GE.U32.AND.EX P0, PT, R17, UR5, PT, P0 ;  /* 0x0000000511007c0c */ /* 0x000fda000bf06100 */
[----:B------:R-:W-:Y:S05]  /*3d70*/  @P0 BRA `(.L_x_103) ;  /* 0x0000000400500947 */ /* 0x000fea0003800000 */
[----:B------:R-:W0:Y:S01]  /*3d80*/  LDC.64 R10, c[0x0][0x628] ;  /* 0x00018a00ff0a7b82 */ /* 0x000e220000000a00 */
[----:B------:R-:W1:Y:S01]  /*3d90*/  S2R R12, SR_CTAID.X ;  /* 0x00000000000c7919 */ /* 0x000e620000002500 */
[----:B------:R-:W-:Y:S02]  /*3da0*/  IMAD.MOV.U32 R8, RZ, RZ, R16 ;  /* 0x000000ffff087224 */ /* 0x000fe400078e0010 */
[----:B------:R-:W-:Y:S01]  /*3db0*/  IMAD.MOV.U32 R9, RZ, RZ, R17 ;  /* 0x000000ffff097224 */ /* 0x000fe200078e0011 */
[----:B------:R-:W3:Y:S03]  /*3dc0*/  S2R R19, SR_CTAID.Y ;  /* 0x0000000000137919 */ /* 0x000ee60000002600 */
[----:B------:R-:W1:Y:S08]  /*3dd0*/  LDC R0, c[0x0][0x630] ;  /* 0x00018c00ff007b82 */ /* 0x000e700000000800 */
[----:B------:R-:W1:Y:S01]  /*3de0*/  LDC.64 R14, c[0x0][0x620] ;  /* 0x00018800ff0e7b82 */ /* 0x000e620000000a00 */
[----:B0-----:R-:W-:-:S04]  /*3df0*/  ISETP.NE.U32.AND P0, PT, R10, RZ, PT ;  /* 0x000000ff0a00720c */ /* 0x001fc80003f05070 */
[----:B------:R-:W-:-:S13]  /*3e00*/  ISETP.NE.AND.EX P0, PT, R11, RZ, PT, P0 ;  /* 0x000000ff0b00720c */ /* 0x000fda0003f05300 */
[----:B-1-3--:R-:W-:Y:S05]  /*3e10*/  @!P0 BRA `(.L_x_104) ;  /* 0x0000000000288947 */ /* 0x00afea0003800000 */
[----:B------:R-:W0:Y:S02]  /*3e20*/  LDC R3, c[0x0][0x634] ;  /* 0x00018d00ff037b82 */ /* 0x000e240000000800 */
[----:B0-----:R-:W-:-:S05]  /*3e30*/  IADD3 R3, P0, R16, R3, RZ ;  /* 0x0000000310037210 */ /* 0x001fca0007f1e0ff */
[----:B------:R-:W-:-:S04]  /*3e40*/  IMAD.X R13, RZ, RZ, R17, P0 ;  /* 0x000000ffff0d7224 */ /* 0x000fc800000e0611 */
[----:B------:R-:W-:-:S04]  /*3e50*/  IMAD.WIDE.U32 R4, R13, R10, RZ ;  /* 0x0000000a0d047225 */ /* 0x000fc800078e00ff */
[----:B--2-4-:R-:W-:-:S04]  /*3e60*/  IMAD.WIDE.U32 R6, P0, R3, R11, R4 ;  /* 0x0000000b03067225 */ /* 0x014fc80007800004 */
[----:B------:R-:W-:-:S04]  /*3e70*/  IMAD.WIDE.U32 R4, R3, R10, RZ ;  /* 0x0000000a03047225 */ /* 0x000fc800078e00ff */
[----:B------:R-:W-:Y:S01]  /*3e80*/  IMAD.X R9, RZ, RZ, RZ, P0 ;  /* 0x000000ffff097224 */ /* 0x000fe200000e06ff */
[----:B------:R-:W-:Y:S01]  /*3e90*/  IADD3 RZ, P0, R5, R6, RZ ;  /* 0x0000000605ff7210 */ /* 0x000fe20007f1e0ff */
[----:B------:R-:W-:-:S04]  /*3ea0*/  IMAD.MOV.U32 R8, RZ, RZ, R7 ;  /* 0x000000ffff087224 */ /* 0x000fc800078e0007 */
[----:B------:R-:W-:-:S08]  /*3eb0*/  IMAD.WIDE.U32.X R8, R13, R11, R8, P0 ;  /* 0x0000000b0d087225 */ /* 0x000fd000000e0408 */
.L_x_104:
[-CC-:B------:R-:W-:Y:S01]  /*3ec0*/  SHF.R.U64 R18, R8, R0.reuse, R9.reuse ;  /* 0x0000000008127219 */ /* 0x180fe20000001209 */
[----:B--2---:R-:W0:Y:S01]  /*3ed0*/  LDC.64 R24, c[0x0][0x640] ;  /* 0x00019000ff187b82 */ /* 0x004e220000000a00 */
[----:B------:R-:W-:Y:S01]  /*3ee0*/  SHF.R.U32.HI R0, RZ, R0, R9 ;  /* 0x00000000ff007219 */ /* 0x000fe20000011609 */
[----:B------:R-:W-:Y:S01]  /*3ef0*/  ULDC UR4, c[0x0][0x150] ;  /* 0x0000540000047ab9 */ /* 0x000fe20000000800 */
[----:B------:R-:W-:Y:S02]  /*3f00*/  IADD3 R3, P0, RZ, -R18, RZ ;  /* 0x80000012ff037210 */ /* 0x000fe40007f1e0ff */
[----:B----4-:R-:W-:-:S03]  /*3f10*/  I2FP.F32.U32 R7, R12 ;  /* 0x0000000c00077245 */ /* 0x010fc60000201000 */
[----:B------:R-:W1:Y:S01]  /*3f20*/  LDC R6, c[0x0][0x618] ;  /* 0x00018600ff067b82 */ /* 0x000e620000000800 */
[----:B------:R-:W-:Y:S02]  /*3f30*/  IMAD.X R5, RZ, RZ, ~R0, P0 ;  /* 0x000000ffff057224 */ /* 0x000fe400000e0e00 */
[----:B------:R-:W-:Y:S01]  /*3f40*/  FMUL R7, R7, UR4 ;  /* 0x0000000407077c20 */ /* 0x000fe20008400000 */
[----:B------:R-:W-:Y:S01]  /*3f50*/  ULDC UR4, c[0x0][0x154] ;  /* 0x0000550000047ab9 */ /* 0x000fe20000000800 */
[-C--:B------:R-:W-:Y:S02]  /*3f60*/  IMAD R0, R5, R14.reuse, RZ ;  /* 0x0000000e05007224 */ /* 0x080fe400078e02ff */
[C---:B------:R-:W-:Y:S01]  /*3f70*/  IMAD.WIDE.U32 R4, R3.reuse, R14, R16 ;  /* 0x0000000e03047225 */ /* 0x040fe200078e0010 */
[----:B------:R-:W2:Y:S01]  /*3f80*/  LDC R8, c[0x0][0x608] ;  /* 0x00018200ff087b82 */ /* 0x000ea20000000800 */
[----:B------:R-:W3:Y:S02]  /*3f90*/  F2I.U32.TRUNC.NTZ R7, R7 ;  /* 0x0000000700077305 */ /* 0x000ee4000020f000 */
[----:B------:R-:W-:Y:S01]  /*3fa0*/  IMAD R3, R3, R15, R0 ;  /* 0x0000000f03037224 */ /* 0x000fe200078e0200 */
[----:B------:R-:W-:-:S03]  /*3fb0*/  I2FP.F32.U32 R0, R19 ;  /* 0x0000001300007245 */ /* 0x000fc60000201000 */
[----:B------:R-:W-:Y:S01]  /*3fc0*/  IMAD.IADD R3, R5, 0x1, R3 ;  /* 0x0000000105037824 */ /* 0x000fe200078e0203 */
[----:B------:R-:W4:Y:S01]  /*3fd0*/  LDC R22, c[0x0][0x658] ;  /* 0x00019600ff167b82 */ /* 0x000f220000000800 */
[----:B0-----:R-:W-:-:S04]  /*3fe0*/  ISETP.NE.U32.AND P0, PT, R24, RZ, PT ;  /* 0x000000ff1800720c */ /* 0x001fc80003f05070 */
[----:B------:R-:W-:-:S03]  /*3ff0*/  ISETP.NE.AND.EX P0, PT, R25, RZ, PT, P0 ;  /* 0x000000ff1900720c */ /* 0x000fc60003f05300 */
[----:B------:R-:W0:Y:S01]  /*4000*/  LDC R9, c[0x0][0x144] ;  /* 0x00005100ff097b82 */ /* 0x000e220000000800 */
[-C--:B-1----:R-:W-:Y:S01]  /*4010*/  SHF.R.U64 R10, R4, R6.reuse, R3 ;  /* 0x00000006040a7219 */ /* 0x082fe20000001203 */
[----:B---3--:R-:W-:Y:S01]  /*4020*/  IMAD.MOV R7, RZ, RZ, -R7 ;  /* 0x000000ffff077224 */ /* 0x008fe200078e0a07 */
[----:B------:R-:W-:Y:S01]  /*4030*/  SHF.R.U32.HI R3, RZ, R6, R3 ;  /* 0x00000006ff037219 */ /* 0x000fe20000011603 */
[----:B------:R-:W-:-:S04]  /*4040*/  FMUL R6, R0, UR4 ;  /* 0x0000000400067c20 */ /* 0x000fc80008400000 */
[----:B------:R-:W1:Y:S01]  /*4050*/  LDC R20, c[0x0][0x148] ;  /* 0x00005200ff147b82 */ /* 0x000e620000000800 */
[----:B------:R3:W0:Y:S01]  /*4060*/  F2I.U32.TRUNC.NTZ R14, R6 ;  /* 0x00000006000e7305 */ /* 0x000622000020f000 */
[-CC-:B--2---:R-:W-:Y:S02]  /*4070*/  SHF.R.U64 R0, R10, R8.reuse, R3.reuse ;  /* 0x000000080a007219 */ /* 0x184fe40000001203 */
[----:B------:R-:W-:-:S04]  /*4080*/  SHF.R.U32.HI R3, RZ, R8, R3 ;  /* 0x00000008ff037219 */ /* 0x000fc80000011603 */
[----:B------:R-:W2:Y:S01]  /*4090*/  LDC R15, c[0x0][0x600] ;  /* 0x00018000ff0f7b82 */ /* 0x000ea20000000800 */
[-CC-:B----4-:R-:W-:Y:S02]  /*40a0*/  SHF.R.U64 R13, R0, R22.reuse, R3.reuse ;  /* 0x00000016000d7219 */ /* 0x190fe40000001203 */
[----:B------:R-:W-:-:S03]  /*40b0*/  SHF.R.U32.HI R5, RZ, R22, R3 ;  /* 0x00000016ff057219 */ /* 0x000fc60000011603 */
[----:B------:R-:W-:Y:S02]  /*40c0*/  IMAD.MOV.U32 R4, RZ, RZ, R13 ;  /* 0x000000ffff047224 */ /* 0x000fe400078e000d */
[----:B------:R-:W4:Y:S01]  /*40d0*/  LDC R26, c[0x0][0x648] ;  /* 0x00019200ff1a7b82 */ /* 0x000f220000000800 */
[----:B0-----:R-:W-:-:S07]  /*40e0*/  IMAD R21, R9, R7, R12 ;  /* 0x0000000709157224 */ /* 0x001fce00078e020c */
[----:B------:R-:W0:Y:S08]  /*40f0*/  LDC R27, c[0x0][0x638] ;  /* 0x00018e00ff1b7b82 */ /* 0x000e300000000800 */
[----:B------:R-:W0:Y:S01]  /*4100*/  LDC R28, c[0x0][0x610] ;  /* 0x00018400ff1c7b82 */ /* 0x000e220000000800 */
[----:B-123--:R-:W-:Y:S05]  /*4110*/  @!P0 BRA `(.L_x_105) ;  /* 0x0000000000288947 */ /* 0x00efea0003800000 */
[----:B------:R-:W1:Y:S02]  /*4120*/  LDC R4, c[0x0][0x64c] ;  /* 0x00019300ff047b82 */ /* 0x000e640000000800 */
[----:B-1----:R-:W-:-:S05]  /*4130*/  IADD3 R3, P0, R13, R4, RZ ;  /* 0x000000040d037210 */ /* 0x002fca0007f1e0ff */
        /* <DEDUP_REMOVED lines=8> */
.L_x_105:
[----:B------:R-:W-:Y:S01]  /*41c0*/  ISETP.NE.AND P0, PT, R2, 0x1, PT ;  /* 0x000000010200780c */ /* 0x000fe20003f05270 */
[----:B------:R-:W-:Y:S01]  /*41d0*/  IMAD.MOV R14, RZ, RZ, -R14 ;  /* 0x000000ffff0e7224 */ /* 0x000fe200078e0a0e */
[----:B----4-:R-:W-:Y:S01]  /*41e0*/  SHF.R.U64 R3, R4, R26, R5 ;  /* 0x0000001a04037219 */ /* 0x010fe20000001205 */
[----:B------:R-:W-:Y:S01]  /*41f0*/  VIADD R5, R15, 0xffffffff ;  /* 0xffffffff0f057836 */ /* 0x000fe20000000000 */
[----:B------:R-:W-:-:S03]  /*4200*/  LOP3.LUT R0, R0, R65, RZ, 0xc0, !PT ;  /* 0x0000004100007212 */ /* 0x000fc600078ec0ff */
[----:B------:R-:W-:Y:S02]  /*4210*/  IMAD.MOV R4, RZ, RZ, -R3 ;  /* 0x000000ffff047224 */ /* 0x000fe400078e0a03 */
[----:B------:R-:W-:Y:S01]  /*4220*/  IMAD R22, R59, R3, R0 ;  /* 0x000000033b167224 */ /* 0x000fe200078e0200 */
[----:B------:R-:W-:Y:S01]  /*4230*/  LOP3.LUT R3, R10, R5, RZ, 0xc0, !PT ;  /* 0x000000050a037212 */ /* 0x000fe200078ec0ff */
[----:B0-----:R-:W-:Y:S02]  /*4240*/  IMAD R0, R4, R27, R13 ;  /* 0x0000001b04007224 */ /* 0x001fe400078e020d */
[----:B------:R-:W-:Y:S02]  /*4250*/  @P0 IMAD R21, R20, R14, R19 ;  /* 0x0000000e14150224 */ /* 0x000fe400078e0213 */
[----:B------:R-:W-:Y:S02]  /*4260*/  IMAD R3, R0, R15, R3 ;  /* 0x0000000f00037224 */ /* 0x000fe400078e0203 */
[----:B------:R-:W-:-:S02]  /*4270*/  IMAD R22, R22, R28, R21 ;  /* 0x0000001c16167224 */ /* 0x000fc400078e0215 */
[----:B------:R-:W-:-:S03]  /*4280*/  IMAD.MOV.U32 R4, RZ, RZ, 0x1 ;  /* 0x00000001ff047424 */ /* 0x000fc600078e00ff */
[----:B------:R-:W-:Y:S02]  /*4290*/  SEL R19, R3, R22, !P0 ;  /* 0x0000001603137207 */ /* 0x000fe40004000000 */
[----:B------:R-:W-:Y:S02]  /*42a0*/  PRMT R0, R4, 0x7610, R0 ;  /* 0x0000761004007816 */ /* 0x000fe40000000000 */
[----:B------:R-:W-:-:S07]  /*42b0*/  SEL R22, R22, R3, !P0 ;  /* 0x0000000316167207 */ /* 0x000fce0004000000 */
.L_x_103:
[----:B------:R-:W-:Y:S02]  /*42c0*/  LOP3.LUT P0, RZ, R0, 0xff, RZ, 0xc0, !PT ;  /* 0x000000ff00ff7812 */ /* 0x000fe4000780c0ff */
[----:B------:R-:W-:-:S11]  /*42d0*/  LOP3.LUT R70, R70, 0x1, RZ, 0x3c, !PT ;  /* 0x0000000146467812 */ /* 0x000fd600078e3cff */
[----:B------:R-:W-:Y:S05]  /*42e0*/  @P0 BRA `(.L_x_106) ;  /* 0xffffffd400140947 */ /* 0x000fea000383ffff */
[----:B------:R-:W-:Y:S05]  /*42f0*/  EXIT ;  /* 0x000000000000794d */ /* 0x000fea0003800000 */
.L_x_17:
[----:B------:R-:W-:-:S08]  /*4300*/  ISETP.NE.AND P0, PT, R14, RZ, PT ;  /* 0x000000ff0e00720c */ /* 0x000fd00003f05270 */
[----:B0-----:R-:W0:-:S00]  /*4310*/  USETMAXREG.DEALLOC.CTAPOOL 0x28 ;  /* 0x00000028000079c8 */ /* 0x001e0000080e0500 */
[----:B------:R-:W-:Y:S05]  /*4320*/  @P0 EXIT ;  /* 0x000000000000094d */ /* 0x000fea0003800000 */
[----:B0-----:R-:W-:Y:S01]  /*4330*/  LOP3.LUT P0, RZ, R8, 0xff, RZ, 0xc0, !PT ;  /* 0x000000ff08ff7812 */ /* 0x001fe2000780c0ff */
[----:B------:R-:W-:Y:S02]  /*4340*/  IMAD.MOV.U32 R3, RZ, RZ, 0x1 ;  /* 0x00000001ff037424 */ /* 0x000fe400078e00ff */
[----:B------:R-:W-:-:S10]  /*4350*/  IMAD.MOV.U32 R8, RZ, RZ, RZ ;  /* 0x000000ffff087224 */ /* 0x000fd400078e00ff */
[----:B------:R-:W-:Y:S05]  /*4360*/  @!P0 BRA `(.L_x_107) ;  /* 0x0000000c002c8947 */ /* 0x000fea0003800000 */
[----:B------:R-:W0:Y:S01]  /*4370*/  S2UR UR8, SR_CgaCtaId ;  /* 0x00000000000879c3 */ /* 0x000e220000008800 */
[----:B------:R-:W-:Y:S01]  /*4380*/  LOP3.LUT P0, RZ, R5, 0x1f, RZ, 0xc0, !PT ;  /* 0x0000001f05ff7812 */ /* 0x000fe2000780c0ff */
[----:B------:R-:W-:Y:S01]  /*4390*/  ULDC UR5, c[0x0][0x658] ;  /* 0x0001960000057ab9 */ /* 0x000fe20000000800 */
[----:B------:R-:W-:Y:S01]  /*43a0*/  UMOV UR6, 0xffffffff ;  /* 0xffffffff00067882 */ /* 0x000fe20000000000 */
[----:B------:R-:W-:Y:S01]  /*43b0*/  BSSY B0, `(.L_x_107) ;  /* 0x00000c6000007945 */ /* 0x000fe20003800000 */
[----:B------:R-:W-:Y:S01]  /*43c0*/  USHF.L.U32 UR6, UR6, UR5, URZ ;  /* 0x0000000506067299 */ /* 0x000fe2000800063f */
[C---:B------:R-:W-:Y:S01]  /*43d0*/  ISETP.NE.AND P2, PT, R4.reuse, RZ, PT ;  /* 0x000000ff0400720c */ /* 0x040fe20003f45270 */
[----:B------:R-:W-:Y:S01]  /*43e0*/  IMAD.MOV.U32 R10, RZ, RZ, 0x1 ;  /* 0x00000001ff0a7424 */ /* 0x000fe200078e00ff */
[----:B------:R-:W-:Y:S01]  /*43f0*/  ISETP.NE.OR P0, PT, R4, RZ, !P0 ;  /* 0x000000ff0400720c */ /* 0x000fe20004705670 */
[----:B------:R-:W-:Y:S01]  /*4400*/  IMAD.MOV.U32 R3, RZ, RZ, 0x1 ;  /* 0x00000001ff037424 */ /* 0x000fe200078e00ff */
[----:B------:R-:W-:Y:S01]  /*4410*/  LOP3.LUT R9, R23, 0x2, RZ, 0xfc, !PT ;  /* 0x0000000217097812 */ /* 0x000fe200078efcff */
[----:B------:R-:W-:Y:S01]  /*4420*/  IMAD.MOV.U32 R8, RZ, RZ, RZ ;  /* 0x000000ffff087224 */ /* 0x000fe200078e00ff */
[----:B------:R-:W-:Y:S01]  /*4430*/  ULDC UR4, c[0x0][0x600] ;  /* 0x0001800000047ab9 */ /* 0x000fe20000000800 */
[----:B------:R-:W-:Y:S01]  /*4440*/  UMOV UR7, 0x1 ;  /* 0x0000000100077882 */ /* 0x000fe20000000000 */
[----:B------:R-:W-:-:S02]  /*4450*/  UIADD3 UR22, UR40, 0x1, URZ ;  /* 0x0000000128167890 */ /* 0x000fc4000fffe03f */
[----:B------:R-:W-:Y:S02]  /*4460*/  UIADD3 UR14, UR4, -0x1, URZ ;  /* 0xffffffff040e7890 */ /* 0x000fe4000fffe03f */
[----:B------:R-:W-:Y:S02]  /*4470*/  USHF.L.U32 UR16, UR7, UR5, URZ ;  /* 0x0000000507107299 */ /* 0x000fe4000800063f */
[----:B------:R-:W-:Y:S01]  /*4480*/  ULOP3.LUT UR15, URZ, UR6, URZ, 0x33, !UPT ;  /* 0x000000063f0f7292 */ /* 0x000fe2000f8e333f */
[----:B------:R-:W-:Y:S01]  /*4490*/  ULDC.64 UR20, c[0x0][0x198] ;  /* 0x0000660000147ab9 */ /* 0x000fe20000000a00 */
[----:B0-----:R-:W-:-:S05]  /*44a0*/  IMAD.U32 R11, RZ, RZ, UR8 ;  /* 0x00000008ff0b7e24 */ /* 0x001fca000f8e00ff */
[----:B------:R-:W-:-:S07]  /*44b0*/  LEA R12, R11, 0x180, 0xa ;  /* 0x000001800b0c7811 */ /* 0x000fce00078e50ff */
.L_x_119:
[----:B------:R-:W-:-:S03]  /*44c0*/  UMOV UR4, 0xffffffff ;  /* 0xffffffff00047882 */ /* 0x000fc60000000000 */
[----:B------:R-:W-:Y:S05]  /*44d0*/  BRA.DIV UR4, `(.L_x_108) ;  /* 0x0000001204107947 */ /* 0x000fea000b800000 */
[----:B------:R-:W-:-:S13]  /*44e0*/  ELECT P6, URZ, PT ;  /* 0x00000000003f782f */ /* 0x000fda00038c0000 */
.L_x_133:
[----:B------:R-:W0:Y:S01]  /*44f0*/  LDC R4, c[0x0][0x28c] ;  /* 0x0000a300ff047b82 */ /* 0x000e220000000800 */
[----:B------:R-:W-:Y:S01]  /*4500*/  BSSY B1, `(.L_x_109) ;  /* 0x000003b000017945 */ /* 0x000fe20003800000 */
[----:B0-----:R-:W-:-:S13]  /*4510*/  ISETP.LT.OR P6, PT, R4, 0x1, !P6 ;  /* 0x000000010400780c */ /* 0x001fda00077c1670 */
[----:B------:R-:W-:Y:S05]  /*4520*/  @P6 BRA `(.L_x_110) ;  /* 0x0000000000e06947 */ /* 0x000fea0003800000 */
[----:B------:R-:W-:Y:S02]  /*4530*/  IMAD R11, R22, 0x2, R11 ;  /* 0x00000002160b7824 */ /* 0x000fe400078e020b */
[----:B------:R-:W-:Y:S02]  /*4540*/  IMAD.SHL.U32 R19, R19, 0x40, RZ ;  /* 0x0000004013137824 */ /* 0x000fe400078e00ff */
[----:B------:R-:W-:Y:S02]  /*4550*/  IMAD.MOV.U32 R20, RZ, RZ, RZ ;  /* 0x000000ffff147224 */ /* 0x000fe400078e00ff */
[----:B------:R-:W-:Y:S02]  /*4560*/  IMAD.U32 R21, RZ, RZ, UR22 ;  /* 0x00000016ff157e24 */ /* 0x000fe4000f8e00ff */
[----:B------:R-:W-:Y:S02]  /*4570*/  IMAD.MOV.U32 R4, RZ, RZ, R3 ;  /* 0x000000ffff047224 */ /* 0x000fe400078e0003 */
[----:B------:R-:W-:-:S02]  /*4580*/  IMAD.MOV.U32 R5, RZ, RZ, R8 ;  /* 0x000000ffff057224 */ /* 0x000fc400078e0008 */
[----:B------:R-:W-:-:S07]  /*4590*/  IMAD.SHL.U32 R13, R11, 0x20, RZ ;  /* 0x000000200b0d7824 */ /* 0x000fce00078e00ff */
.L_x_114:
[----:B------:R-:W0:Y:S01]  /*45a0*/  S2UR UR4, SR_CgaCtaId ;  /* 0x00000000000479c3 */ /* 0x000e220000008800 */
[----:B------:R-:W-:-:S07]  /*45b0*/  MOV R6, 0x400 ;  /* 0x0000040000067802 */ /* 0x000fce0000000f00 */
[----:B------:R-:W1:Y:S01]  /*45c0*/  @!P2 LDC R7, c[0x0][0x500] ;  /* 0x00014000ff07ab82 */ /* 0x000e620000000800 */
[----:B0-----:R-:W-:-:S05]  /*45d0*/  IMAD.U32 R11, RZ, RZ, UR4 ;  /* 0x00000004ff0b7e24 */ /* 0x001fca000f8e00ff */
[----:B------:R-:W-:Y:S02]  /*45e0*/  LEA R14, R11, R6, 0x18 ;  /* 0x000000060b0e7211 */ /* 0x000fe400078ec0ff */
[----:B------:R-:W-:-:S03]  /*45f0*/  SHF.L.U32 R6, R4, 0x1f, RZ ;  /* 0x0000001f04067819 */ /* 0x000fc600000006ff */
[----:B------:R-:W-:-:S04]  /*4600*/  IMAD R15, R5, 0x8, R14 ;  /* 0x00000008050f7824 */ /* 0x000fc800078e020e */
[----:B------:R-:W0:Y:S02]  /*4610*/  SYNCS.PHASECHK.TRANS64.TRYWAIT P1, [R15+URZ+0x28], R6 ;  /* 0x000028060f0075a7 */ /* 0x000e24000802017f */
[----:B01----:R-:W-:Y:S05]  /*4620*/  @!P1 BRA `(.L_x_111) ;  /* 0x0000000c00dc9947 */ /* 0x003fea0003800000 */
.L_x_134:
[----:B0-----:R-:W-:Y:S01]  /*4630*/  PRMT R6, R9, 0x9910, RZ ;  /* 0x0000991009067816 */ /* 0x001fe200000000ff */
[----:B------:R0:W-:Y:S03]  /*4640*/  @!P2 SYNCS.ARRIVE.TRANS64 RZ, [R15+URZ], R7 ;  /* 0x000000070fffa9a7 */ /* 0x0001e6000800003f */
[----:B------:R-:W-:-:S13]  /*4650*/  ISETP.NE.AND P1, PT, R6, 0x2, PT ;  /* 0x000000020600780c */ /* 0x000fda0003f25270 */
[----:B0-----:R-:W-:Y:S05]  /*4660*/  @P1 BRA `(.L_x_112) ;  /* 0x0000000000041947 */ /* 0x001fea0003800000 */
[----:B------:R-:W-:Y:S01]  /*4670*/  BPT.TRAP 0x1 ;  /* 0x000000040000795c */ /* 0x000fe20000300000 */
.L_x_112:
[----:B------:R-:W-:Y:S05]  /*4680*/  @P0 BRA `(.L_x_113) ;  /* 0x0000000000040947 */ /* 0x000fea0003800000 */
[----:B------:R-:W-:Y:S01]  /*4690*/  BPT.TRAP 0x1 ;  /* 0x000000040000795c */ /* 0x000fe20000300000 */
.L_x_113:
[C---:B------:R-:W-:Y:S01]  /*46a0*/  IMAD R6, R5.reuse, 0x800, R12 ;  /* 0x0000080005067824 */ /* 0x040fe200078e020c */
[----:B------:R-:W-:Y:S01]  /*46b0*/  R2UR UR8, R14 ;  /* 0x000000000e0872ca */ /* 0x000fe200000e0000 */
[----:B------:R-:W-:Y:S01]  /*46c0*/  IMAD R14, R5, 0x800, R14 ;  /* 0x00000800050e7824 */ /* 0x000fe200078e020e */
[----:B------:R-:W-:Y:S01]  /*46d0*/  R2UR UR17, R13 ;  /* 0x000000000d1172ca */ /* 0x000fe200000e0000 */
[----:B------:R-:W-:Y:S01]  /*46e0*/  VIADD R21, R21, 0xffffffff ;  /* 0xffffffff15157836 */ /* 0x000fe20000000000 */
[----:B------:R-:W-:Y:S01]  /*46f0*/  R2UR UR5, R6 ;  /* 0x00000000060572ca */ /* 0x000fe200000e0000 */
[----:B------:R-:W-:Y:S01]  /*4700*/  UIADD3 UR4, UP0, UR20, 0xf0, URZ ;  /* 0x000000f014047890 */ /* 0x000fe2000ff1e03f */
[----:B------:R-:W-:Y:S01]  /*4710*/  R2UR UR11, R14 ;  /* 0x000000000e0b72ca */ /* 0x000fe200000e0000 */
[----:B------:R-:W-:Y:S01]  /*4720*/  UIADD3 UR24, UP1, UR20, 0x1f0, URZ ;  /* 0x000001f014187890 */ /* 0x000fe2000ff3e03f */
[----:B------:R-:W-:Y:S01]  /*4730*/  R2UR UR9, R15 ;  /* 0x000000000f0972ca */ /* 0x000fe200000e0000 */
[----:B------:R-:W-:Y:S01]  /*4740*/  VIADD R5, R5, 0x1 ;  /* 0x0000000105057836 */ /* 0x000fe20000000000 */
[----:B------:R-:W-:Y:S01]  /*4750*/  R2UR UR10, R20 ;  /* 0x00000000140a72ca */ /* 0x000fe200000e0000 */
[----:B------:R-:W-:Y:S01]  /*4760*/  UIADD3.X UR25, URZ, UR21, URZ, UP1, !UPT ;  /* 0x000000153f197290 */ /* 0x000fe20008ffe43f */
[----:B------:R-:W-:Y:S01]  /*4770*/  R2UR UR12, R18 ;  /* 0x00000000120c72ca */ /* 0x000fe200000e0000 */
[----:B------:R-:W-:Y:S01]  /*4780*/  UMOV UR19, 0x30000 ;  /* 0x0003000000137882 */ /* 0x000fe20000000000 */
[----:B------:R-:W-:Y:S01]  /*4790*/  R2UR UR18, R19 ;  /* 0x00000000131272ca */ /* 0x000fe200000e0000 */
[----:B------:R-:W-:Y:S01]  /*47a0*/  UMOV UR6, 0x0 ;  /* 0x0000000000067882 */ /* 0x000fe20000000000 */
[----:B------:R-:W-:Y:S01]  /*47b0*/  ISETP.GT.AND P3, PT, R21, 0x1, PT ;  /* 0x000000011500780c */ /* 0x000fe20003f64270 */
[----:B------:R-:W-:Y:S01]  /*47c0*/  UIADD3 UR8, UR8, UR5, URZ ;  /* 0x0000000508087290 */ /* 0x000fe2000fffe03f */
[C---:B------:R-:W-:Y:S01]  /*47d0*/  ISETP.NE.AND P1, PT, R5.reuse, 0x5, PT ;  /* 0x000000050500780c */ /* 0x040fe20003f25270 */
[----:B------:R-:W-:Y:S01]  /*47e0*/  UIADD3.X UR5, URZ, UR21, URZ, UP0, !UPT ;  /* 0x000000153f057290 */ /* 0x000fe200087fe43f */
[----:B------:R-:W-:Y:S01]  /*47f0*/  VIADD R20, R20, 0x20 ;  /* 0x0000002014147836 */ /* 0x000fe20000000000 */
[----:B------:R-:W-:Y:S01]  /*4800*/  UIADD3 UR13, UR11, 0x2980, URZ ;  /* 0x000029800b0d7890 */ /* 0x000fe2000fffe03f */
[----:B------:R-:W-:Y:S01]  /*4810*/  SEL R7, RZ, 0x1, P1 ;  /* 0x00000001ff077807 */ /* 0x000fe20000800000 */
[----:B------:R-:W-:Y:S01]  /*4820*/  UMOV UR7, 0x10000000 ;  /* 0x1000000000077882 */ /* 0x000fe20000000000 */
[----:B------:R-:W-:Y:S01]  /*4830*/  UMOV UR11, UR17 ;  /* 0x00000011000b7c82 */ /* 0x000fe20008000000 */
[----:B------:R-:W-:-:S02]  /*4840*/  SEL R5, R5, RZ, P1 ;  /* 0x000000ff05057207 */ /* 0x000fc40000800000 */
[----:B------:R-:W-:Y:S01]  /*4850*/  LOP3.LUT R4, R4, R7, RZ, 0x3c, !PT ;  /* 0x0000000704047212 */ /* 0x000fe200078e3cff */
[----:B------:R0:W-:Y:S02]  /*4860*/  UTMALDG.3D.MULTICAST [UR8], [UR4], UR19, desc[UR6] ;  /* 0x00000608040073b4 */ /* 0x0001e40008011813 */
[----:B0-----:R-:W-:Y:S01]  /*4870*/  UMOV UR8, UR13 ;  /* 0x0000000d00087c82 */ /* 0x001fe20008000000 */
[----:B------:R-:W-:Y:S02]  /*4880*/  UMOV UR11, UR18 ;  /* 0x00000012000b7c82 */ /* 0x000fe40008000000 */
[----:B------:R0:W-:Y:S02]  /*4890*/  UTMALDG.3D [UR8], [UR24], desc[UR6] ;  /* 0x00000608180075b4 */ /* 0x0001e40008011000 */
[----:B0-----:R-:W-:Y:S05]  /*48a0*/  @P3 BRA `(.L_x_114) ;  /* 0xfffffffc003c3947 */ /* 0x001fea000383ffff */
.L_x_110:
[----:B------:R-:W-:Y:S05]  /*48b0*/  BSYNC B1 ;  /* 0x0000000000017941 */ /* 0x000fea0003800000 */
.L_x_109:
[----:B------:R-:W3:Y:S01]  /*48c0*/  LDL.64 R14, [R1] ;  /* 0x00000000010e7983 */ /* 0x000ee20000100a00 */
[----:B------:R-:W-:Y:S01]  /*48d0*/  LOP3.LUT P4, RZ, R10, 0xff, RZ, 0xc0, !PT ;  /* 0x000000ff0aff7812 */ /* 0x000fe2000788c0ff */
[----:B------:R-:W-:Y:S01]  /*48e0*/  VIADD R7, R8, UR40 ;  /* 0x0000002808077c36 */ /* 0x000fe20008000000 */
[----:B------:R-:W-:Y:S01]  /*48f0*/  ULDC.64 UR4, c[0x0][0x650] ;  /* 0x0001940000047ab9 */ /* 0x000fe20000000a00 */
[----:B------:R-:W-:Y:S01]  /*4900*/  IMAD.U32 R8, RZ, RZ, UR40 ;  /* 0x00000028ff087e24 */ /* 0x000fe2000f8e00ff */
[----:B------:R-:W-:Y:S01]  /*4910*/  UISETP.GE.U32.AND UP0, UPT, UR40, 0x5, UPT ;  /* 0x000000052800788c */ /* 0x000fe2000bf06070 */
[----:B------:R-:W-:Y:S01]  /*4920*/  BSSY B1, `(.L_x_115) ;  /* 0x000006c000017945 */ /* 0x000fe20003800000 */
[----:B------:R-:W-:Y:S01]  /*4930*/  ISETP.GT.U32.AND P1, PT, R7, 0x4, PT ;  /* 0x000000040700780c */ /* 0x000fe20003f24070 */
[----:B------:R-:W-:Y:S01]  /*4940*/  IMAD.MOV.U32 R22, RZ, RZ, -0x1 ;  /* 0xffffffffff167424 */ /* 0x000fe200078e00ff */
[----:B------:R-:W-:Y:S01]  /*4950*/  PRMT R10, RZ, 0x7610, R10 ;  /* 0x00007610ff0a7816 */ /* 0x000fe2000000000a */
[----:B------:R-:W-:Y:S01]  /*4960*/  IMAD.MOV.U32 R19, RZ, RZ, -0x1 ;  /* 0xffffffffff137424 */ /* 0x000fe200078e00ff */
[----:B------:R-:W-:Y:S01]  /*4970*/  ISETP.LT.U32.AND P1, PT, R8, 0x5, P1 ;  /* 0x000000050800780c */ /* 0x000fe20000f21070 */
[----:B------:R-:W-:Y:S01]  /*4980*/  IMAD.MOV.U32 R18, RZ, RZ, -0x1 ;  /* 0xffffffffff127424 */ /* 0x000fe200078e00ff */
[----:B------:R-:W-:Y:S01]  /*4990*/  PLOP3.LUT P3, PT, PT, PT, UP0, 0x80, 0x0 ;  /* 0x000000000000781c */ /* 0x000fe20003f6f008 */
[----:B------:R-:W0:Y:S01]  /*49a0*/  @P4 S2R R11, SR_CgaCtaId ;  /* 0x00000000000b4919 */ /* 0x000e220000008800 */
[----:B------:R-:W-:-:S04]  /*49b0*/  @P4 MOV R4, 0x400 ;  /* 0x0000040000044802 */ /* 0x000fc80000000f00 */
[----:B0-----:R-:W-:Y:S01]  /*49c0*/  @P4 LEA R6, R11, R4, 0x18 ;  /* 0x000000040b064211 */ /* 0x001fe200078ec0ff */
[----:B------:R-:W-:Y:S01]  /*49d0*/  IMAD.WIDE.U32 R4, R7, -0x33333333, RZ ;  /* 0xcccccccd07047825 */ /* 0x000fe200078e00ff */
[----:B------:R-:W-:Y:S02]  /*49e0*/  SEL R4, RZ, 0x1, !P1 ;  /* 0x00000001ff047807 */ /* 0x000fe40004800000 */
[----:B------:R0:W-:Y:S02]  /*49f0*/  @P4 SYNCS.ARRIVE.TRANS64.A1T0 RZ, [R6+URZ+0x88], RZ ;  /* 0x000088ff06ff49a7 */ /* 0x0001e4000810003f */
[----:B------:R-:W-:Y:S02]  /*4a00*/  LOP3.LUT R3, R3, R4, RZ, 0x3c, !PT ;  /* 0x0000000403037212 */ /* 0x000fe400078e3cff */
[----:B------:R-:W-:Y:S02]  /*4a10*/  PRMT R4, RZ, 0x7610, R4 ;  /* 0x00007610ff047816 */ /* 0x000fe40000000004 */
[----:B0-----:R-:W-:-:S04]  /*4a20*/  SHF.R.U32.HI R6, RZ, 0x2, R5 ;  /* 0x00000002ff067819 */ /* 0x001fc80000011605 */
[----:B------:R-:W-:Y:S01]  /*4a30*/  @P3 LOP3.LUT R3, R3, 0x1, R6, 0x78, !PT ;  /* 0x0000000103033812 */ /* 0x000fe200078e7806 */
[----:B------:R-:W-:Y:S01]  /*4a40*/  IMAD R8, R6, -0x5, R7 ;  /* 0xfffffffb06087824 */ /* 0x000fe200078e0207 */
[----:B---3--:R-:W-:-:S04]  /*4a50*/  IADD3 R16, P4, R16, R14, RZ ;  /* 0x0000000e10107210 */ /* 0x008fc80007f9e0ff */
[----:B------:R-:W-:Y:S01]  /*4a60*/  ISETP.GE.U32.AND P1, PT, R16, UR4, PT ;  /* 0x0000000410007c0c */ /* 0x000fe2000bf26070 */
[----:B------:R-:W-:-:S05]  /*4a70*/  IMAD.X R17, R17, 0x1, R0, P4 ;  /* 0x0000000111117824 */ /* 0x000fca00020e0600 */
[----:B------:R-:W-:-:S13]  /*4a80*/  ISETP.GE.U32.AND.EX P1, PT, R17, UR5, PT, P1 ;  /* 0x0000000511007c0c */ /* 0x000fda000bf26110 */
[----:B------:R-:W-:Y:S05]  /*4a90*/  @P1 BRA `(.L_x_116) ;  /* 0x0000000400501947 */ /* 0x000fea0003800000 */
[----:B------:R-:W0:Y:S01]  /*4aa0*/  S2R R13, SR_CTAID.X ;  /* 0x00000000000d7919 */ /* 0x000e220000002500 */
[----:B------:R-:W-:Y:S01]  /*4ab0*/  ULDC.64 UR4, c[0x0][0x628] ;  /* 0x00018a0000047ab9 */ /* 0x000fe20000000a00 */
[----:B------:R-:W-:Y:S01]  /*4ac0*/  ULDC UR7, c[0x0][0x630] ;  /* 0x00018c0000077ab9 */ /* 0x000fe20000000800 */
[----:B------:R-:W-:Y:S01]  /*4ad0*/  ISETP.NE.U32.AND P1, PT, RZ, UR4, PT ;  /* 0x00000004ff007c0c */ /* 0x000fe2000bf25070 */
[----:B------:R-:W1:Y:S01]  /*4ae0*/  S2R R14, SR_CTAID.Y ;  /* 0x00000000000e7919 */ /* 0x000e620000002600 */
[----:B------:R-:W-:Y:S01]  /*4af0*/  ULDC UR8, c[0x0][0x150] ;  /* 0x0000540000087ab9 */ /* 0x000fe20000000800 */
[----:B------:R-:W-:Y:S01]  /*4b00*/  IMAD.MOV.U32 R4, RZ, RZ, R16 ;  /* 0x000000ffff047224 */ /* 0x000fe200078e0010 */
[----:B------:R-:W-:Y:S01]  /*4b10*/  ISETP.NE.AND.EX P1, PT, RZ, UR5, PT, P1 ;  /* 0x00000005ff007c0c */ /* 0x000fe2000bf25310 */
[----:B------:R-:W-:Y:S01]  /*4b20*/  IMAD.MOV.U32 R5, RZ, RZ, R17 ;  /* 0x000000ffff057224 */ /* 0x000fe200078e0011 */
[----:B0-----:R-:W-:-:S11]  /*4b30*/  I2FP.F32.U32 R19, R13 ;  /* 0x0000000d00137245 */ /* 0x001fd60000201000 */
[----:B------:R-:W-:Y:S05]  /*4b40*/  @!P1 BRA `(.L_x_117) ;  /* 0x0000000000289947 */ /* 0x000fea0003800000 */
[----:B------:R-:W-:Y:S02]  /*4b50*/  ULDC UR6, c[0x0][0x634] ;  /* 0x00018d0000067ab9 */ /* 0x000fe40000000800 */
[----:B------:R-:W-:-:S05]  /*4b60*/  IADD3 R5, P1, R16, UR6, RZ ;  /* 0x0000000610057c10 */ /* 0x000fca000ff3e0ff */
[----:B------:R-:W-:-:S04]  /*4b70*/  IMAD.X R15, RZ, RZ, R17, P1 ;  /* 0x000000ffff0f7224 */ /* 0x000fc800008e0611 */
[----:B------:R-:W-:-:S04]  /*4b80*/  IMAD.WIDE.U32 R6, R15, UR4, RZ ;  /* 0x000000040f067c25 */ /* 0x000fc8000f8e00ff */
[----:B------:R-:W-:-:S04]  /*4b90*/  IMAD.WIDE.U32 R6, P1, R5, UR5, R6 ;  /* 0x0000000505067c25 */ /* 0x000fc8000f820006 */
[----:B------:R-:W-:-:S04]  /*4ba0*/  IMAD.WIDE.U32 R4, R5, UR4, RZ ;  /* 0x0000000405047c25 */ /* 0x000fc8000f8e00ff */
[----:B------:R-:W-:Y:S01]  /*4bb0*/  IMAD.MOV.U32 R4, RZ, RZ, R7 ;  /* 0x000000ffff047224 */ /* 0x000fe200078e0007 */
[----:B------:R-:W-:Y:S01]  /*4bc0*/  IADD3 RZ, P3, R5, R6, RZ ;  /* 0x0000000605ff7210 */ /* 0x000fe20007f7e0ff */
[----:B------:R-:W-:-:S04]  /*4bd0*/  IMAD.X R5, RZ, RZ, RZ, P1 ;  /* 0x000000ffff057224 */ /* 0x000fc800008e06ff */
[----:B------:R-:W-:-:S08]  /*4be0*/  IMAD.WIDE.U32.X R4, R15, UR5, R4, P3 ;  /* 0x000000050f047c25 */ /* 0x000fd000098e0404 */
.L_x_117:
[--C-:B------:R-:W-:Y:S01]  /*4bf0*/  SHF.R.U64 R18, R4, UR7, R5.reuse ;  /* 0x0000000704127c19 */ /* 0x100fe20008001205 */
[----:B------:R-:W-:Y:S01]  /*4c00*/  FMUL R19, R19, UR8 ;  /* 0x0000000813137c20 */ /* 0x000fe20008400000 */
[----:B------:R-:W-:Y:S01]  /*4c10*/  SHF.R.U32.HI R4, RZ, UR7, R5 ;  /* 0x00000007ff047c19 */ /* 0x000fe20008011605 */
[----:B------:R-:W0:Y:S01]  /*4c20*/  LDC R6, c[0x0][0x144] ;  /* 0x00005100ff067b82 */ /* 0x000e220000000800 */
[----:B------:R-:W-:Y:S01]  /*4c30*/  IADD3 R5, P1, RZ, -R18, RZ ;  /* 0x80000012ff057210 */ /* 0x000fe20007f3e0ff */
[----:B------:R-:W-:Y:S01]  /*4c40*/  ULDC UR6, c[0x0][0x154] ;  /* 0x0000550000067ab9 */ /* 0x000fe20000000800 */
[----:B-1----:R-:W-:Y:S01]  /*4c50*/  I2FP.F32.U32 R7, R14 ;  /* 0x0000000e00077245 */ /* 0x002fe20000201000 */
[----:B------:R-:W1:Y:S01]  /*4c60*/  F2I.U32.TRUNC.NTZ R19, R19 ;  /* 0x0000001300137305 */ /* 0x000e62000020f000 */
[----:B------:R-:W-:Y:S01]  /*4c70*/  ULDC.64 UR4, c[0x0][0x620] ;  /* 0x0001880000047ab9 */ /* 0x000fe20000000a00 */
[----:B------:R-:W-:Y:S01]  /*4c80*/  IMAD.X R4, RZ, RZ, ~R4, P1 ;  /* 0x000000ffff047224 */ /* 0x000fe200008e0e04 */
[----:B------:R-:W-:Y:S01]  /*4c90*/  ISETP.NE.AND P4, PT, R2, 0x1, PT ;  /* 0x000000010200780c */ /* 0x000fe20003f85270 */
[----:B------:R-:W-:Y:S01]  /*4ca0*/  FMUL R20, R7, UR6 ;  /* 0x0000000607147c20 */ /* 0x000fe20008400000 */
[----:B------:R-:W3:Y:S01]  /*4cb0*/  LDC R21, c[0x0][0x148] ;  /* 0x00005200ff157b82 */ /* 0x000ee20000000800 */
[----:B------:R-:W-:Y:S01]  /*4cc0*/  IMAD R4, R4, UR4, RZ ;  /* 0x0000000404047c24 */ /* 0x000fe2000f8e02ff */
[----:B------:R-:W-:-:S02]  /*4cd0*/  ULDC.64 UR6, c[0x0][0x640] ;  /* 0x0001900000067ab9 */ /* 0x000fc40000000a00 */
[----:B------:R-:W-:Y:S01]  /*4ce0*/  ISETP.NE.U32.AND P1, PT, RZ, UR6, PT ;  /* 0x00000006ff007c0c */ /* 0x000fe2000bf25070 */
[----:B------:R-:W4:Y:S01]  /*4cf0*/  F2I.U32.TRUNC.NTZ R20, R20 ;  /* 0x0000001400147305 */ /* 0x000f22000020f000 */
[C---:B------:R-:W-:Y:S02]  /*4d00*/  IMAD R7, R5.reuse, UR5, R4 ;  /* 0x0000000505077c24 */ /* 0x040fe4000f8e0204 */
[----:B------:R-:W-:Y:S01]  /*4d10*/  IMAD.WIDE.U32 R4, R5, UR4, R16 ;  /* 0x0000000405047c25 */ /* 0x000fe2000f8e0010 */
[----:B------:R-:W-:Y:S01]  /*4d20*/  ULDC UR4, c[0x0][0x618] ;  /* 0x0001860000047ab9 */ /* 0x000fe20000000800 */
[----:B------:R-:W-:Y:S02]  /*4d30*/  ISETP.NE.AND.EX P1, PT, RZ, UR7, PT, P1 ;  /* 0x00000007ff007c0c */ /* 0x000fe4000bf25310 */
[----:B------:R-:W-:Y:S02]  /*4d40*/  IMAD.IADD R5, R5, 0x1, R7 ;  /* 0x0000000105057824 */ /* 0x000fe400078e0207 */
[----:B-1----:R-:W-:-:S03]  /*4d50*/  IMAD.MOV R19, RZ, RZ, -R19 ;  /* 0x000000ffff137224 */ /* 0x002fc600078e0a13 */
[----:B------:R-:W-:Y:S01]  /*4d60*/  SHF.R.U64 R15, R4, UR4, R5 ;  /* 0x00000004040f7c19 */ /* 0x000fe20008001205 */
[----:B0-----:R-:W-:Y:S01]  /*4d70*/  IMAD R13, R6, R19, R13 ;  /* 0x00000013060d7224 */ /* 0x001fe200078e020d */
[----:B------:R-:W-:Y:S01]  /*4d80*/  SHF.R.U32.HI R4, RZ, UR4, R5 ;  /* 0x00000004ff047c19 */ /* 0x000fe20008011605 */
[----:B------:R-:W-:Y:S01]  /*4d90*/  ULDC UR4, c[0x0][0x608] ;  /* 0x0001820000047ab9 */ /* 0x000fe20000000800 */
[----:B----4-:R-:W-:Y:S02]  /*4da0*/  IMAD.MOV R6, RZ, RZ, -R20 ;  /* 0x000000ffff067224 */ /* 0x010fe400078e0a14 */
[--C-:B------:R-:W-:Y:S02]  /*4db0*/  SHF.R.U64 R20, R15, UR4, R4.reuse ;  /* 0x000000040f147c19 */ /* 0x100fe40008001204 */
[----:B------:R-:W-:Y:S01]  /*4dc0*/  SHF.R.U32.HI R5, RZ, UR4, R4 ;  /* 0x00000004ff057c19 */ /* 0x000fe20008011604 */
[----:B------:R-:W-:Y:S01]  /*4dd0*/  ULDC UR4, c[0x0][0x658] ;  /* 0x0001960000047ab9 */ /* 0x000fe20000000800 */
[----:B---3--:R-:W-:-:S02]  /*4de0*/  @P4 IMAD R13, R21, R6, R14 ;  /* 0x00000006150d4224 */ /* 0x008fc400078e020e */
[--C-:B------:R-:W-:Y:S02]  /*4df0*/  SHF.R.U64 R14, R20, UR4, R5.reuse ;  /* 0x00000004140e7c19 */ /* 0x100fe40008001205 */
[----:B------:R-:W-:-:S03]  /*4e00*/  SHF.R.U32.HI R19, RZ, UR4, R5 ;  /* 0x00000004ff137c19 */ /* 0x000fc60008011605 */
[----:B------:R-:W-:Y:S02]  /*4e10*/  IMAD.MOV.U32 R6, RZ, RZ, R14 ;  /* 0x000000ffff067224 */ /* 0x000fe400078e000e */
[----:B------:R-:W-:Y:S01]  /*4e20*/  IMAD.MOV.U32 R5, RZ, RZ, R19 ;  /* 0x000000ffff057224 */ /* 0x000fe200078e0013 */
[----:B------:R-:W-:Y:S06]  /*4e30*/  @!P1 BRA `(.L_x_118) ;  /* 0x00000000002c9947 */ /* 0x000fec0003800000 */
        /* <DEDUP_REMOVED lines=9> */
[----:B------:R-:W-:-:S04]  /*4ed0*/  IMAD.WIDE.U32.X R4, R19, UR7, R4, P3 ;  /* 0x0000000713047c25 */ /* 0x000fc800098e0404 */
[----:B------:R-:W-:-:S07]  /*4ee0*/  IMAD.MOV.U32 R6, RZ, RZ, R4 ;  /* 0x000000ffff067224 */ /* 0x000fce00078e0004 */
.L_x_118:
[----:B------:R-:W-:Y:S01]  /*4ef0*/  ULDC UR4, c[0x0][0x648] ;  /* 0x0001920000047ab9 */ /* 0x000fe20000000800 */
[----:B------:R-:W-:Y:S01]  /*4f00*/  LOP3.LUT R4, R20, UR15, RZ, 0xc0, !PT ;  /* 0x0000000f14047c12 */ /* 0x000fe2000f8ec0ff */
[----:B------:R-:W-:Y:S01]  /*4f10*/  ULDC UR5, c[0x0][0x610] ;  /* 0x0001840000057ab9 */ /* 0x000fe20000000800 */
[----:B------:R-:W-:Y:S01]  /*4f20*/  SHF.R.U64 R5, R6, UR4, R5 ;  /* 0x0000000406057c19 */ /* 0x000fe20008001205 */
[----:B------:R-:W-:Y:S01]  /*4f30*/  ULDC UR4, c[0x0][0x638] ;  /* 0x00018e0000047ab9 */ /* 0x000fe20000000800 */
[----:B------:R-:W-:-:S03]  /*4f40*/  LOP3.LUT R15, R15, UR14, RZ, 0xc0, !PT ;  /* 0x0000000e0f0f7c12 */ /* 0x000fc6000f8ec0ff */
[----:B------:R-:W-:Y:S02]  /*4f50*/  IMAD.MOV R7, RZ, RZ, -R5 ;  /* 0x000000ffff077224 */ /* 0x000fe400078e0a05 */
[----:B------:R-:W-:Y:S02]  /*4f60*/  IMAD R4, R5, UR16, R4 ;  /* 0x0000001005047c24 */ /* 0x000fe4000f8e0204 */
[----:B------:R-:W-:Y:S01]  /*4f70*/  IMAD R14, R7, UR4, R14 ;  /* 0x00000004070e7c24 */ /* 0x000fe2000f8e020e */
[----:B------:R-:W-:Y:S01]  /*4f80*/  ULDC UR4, c[0x0][0x600] ;  /* 0x0001800000047ab9 */ /* 0x000fe20000000800 */
[----:B------:R-:W-:Y:S02]  /*4f90*/  IMAD R13, R4, UR5, R13 ;  /* 0x00000005040d7c24 */ /* 0x000fe4000f8e020d */
[----:B------:R-:W-:Y:S02]  /*4fa0*/  IMAD R14, R14, UR4, R15 ;  /* 0x000000040e0e7c24 */ /* 0x000fe4000f8e020f */
[----:B------:R-:W-:-:S03]  /*4fb0*/  IMAD.MOV.U32 R4, RZ, RZ, 0x1 ;  /* 0x00000001ff047424 */ /* 0x000fc600078e00ff */
[----:B------:R-:W-:Y:S02]  /*4fc0*/  SEL R19, R14, R13, !P4 ;  /* 0x0000000d0e137207 */ /* 0x000fe40006000000 */
[----:B------:R-:W-:-:S07]  /*4fd0*/  SEL R22, R13, R14, !P4 ;  /* 0x0000000e0d167207 */ /* 0x000fce0006000000 */
.L_x_116:
[----:B------:R-:W-:Y:S05]  /*4fe0*/  BSYNC B1 ;  /* 0x0000000000017941 */ /* 0x000fea0003800000 */
.L_x_115:
[----:B------:R-:W-:-:S13]  /*4ff0*/  LOP3.LUT P1, RZ, R4, 0xff, RZ, 0xc0, !PT ;  /* 0x000000ff04ff7812 */ /* 0x000fda000782c0ff */
[----:B------:R-:W-:Y:S05]  /*5000*/  @P1 BRA `(.L_x_119) ;  /* 0xfffffff4002c1947 */ /* 0x000fea000383ffff */
[----:B------:R-:W-:Y:S05]  /*5010*/  BSYNC B0 ;  /* 0x0000000000007941 */ /* 0x000fea0003800000 */
.L_x_107:
[----:B------:R-:W-:-:S03]  /*5020*/  UMOV UR4, 0xffffffff ;  /* 0xffffffff00047882 */ /* 0x000fc60000000000 */
[----:B------:R-:W-:Y:S05]  /*5030*/  BRA.DIV UR4, `(.L_x_120) ;  /* 0x00000006046c7947 */ /* 0x000fea000b800000 */
[----:B------:R-:W-:-:S13]  /*5040*/  ELECT P6, URZ, PT ;  /* 0x00000000003f782f */ /* 0x000fda00038c0000 */
.L_x_137:
[----:B------:R-:W-:Y:S04]  /*5050*/  BSSY B0, `(.L_x_121) ;  /* 0x0000034000007945 */ /* 0x000fe80003800000 */
[----:B------:R-:W-:Y:S05]  /*5060*/  @!P6 BRA `(.L_x_122) ;  /* 0x0000000000c8e947 */ /* 0x000fea0003800000 */
[----:B------:R-:W-:-:S04]  /*5070*/  LOP3.LUT R23, R23, 0x2, RZ, 0xfc, !PT ;  /* 0x0000000217177812 */ /* 0x000fc800078efcff */
[----:B------:R-:W-:-:S13]  /*5080*/  ISETP.NE.AND P0, PT, R23, 0x3, PT ;  /* 0x000000031700780c */ /* 0x000fda0003f05270 */
[----:B------:R-:W-:Y:S05]  /*5090*/  @!P0 BRA `(.L_x_123) ;  /* 0x0000000000048947 */ /* 0x000fea0003800000 */
[----:B------:R-:W-:Y:S01]  /*50a0*/  BPT.TRAP 0x1 ;  /* 0x000000040000795c */ /* 0x000fe20000300000 */
.L_x_123:
[----:B------:R-:W0:Y:S01]  /*50b0*/  S2R R5, SR_CgaCtaId ;  /* 0x0000000000057919 */ /* 0x000e220000008800 */
[----:B------:R-:W-:Y:S02]  /*50c0*/  MOV R0, 0x400 ;  /* 0x0000040000007802 */ /* 0x000fe40000000f00 */
[----:B------:R-:W-:Y:S02]  /*50d0*/  SHF.L.U32 R2, R3, 0x1f, RZ ;  /* 0x0000001f03027819 */ /* 0x000fe400000006ff */
[----:B0-----:R-:W-:-:S05]  /*50e0*/  LEA R5, R5, R0, 0x18 ;  /* 0x0000000005057211 */ /* 0x001fca00078ec0ff */
[----:B------:R-:W-:-:S04]  /*50f0*/  VIADD R5, R5, 0x28 ;  /* 0x0000002805057836 */ /* 0x000fc80000000000 */
[C---:B------:R-:W-:Y:S02]  /*5100*/  IMAD R7, R8.reuse, 0x8, R5 ;  /* 0x0000000808077824 */ /* 0x040fe400078e0205 */
[----:B------:R-:W-:Y:S02]  /*5110*/  VIADD R8, R8, 0x1 ;  /* 0x0000000108087836 */ /* 0x000fe40000000000 */
[----:B------:R-:W0:Y:S03]  /*5120*/  SYNCS.PHASECHK.TRANS64.TRYWAIT P0, [R7+URZ], R2 ;  /* 0x00000002070075a7 */ /* 0x000e26000800017f */
[----:B------:R-:W-:-:S04]  /*5130*/  ISETP.NE.AND P1, PT, R8, 0x5, PT ;  /* 0x000000050800780c */ /* 0x000fc80003f25270 */
[----:B------:R-:W-:Y:S02]  /*5140*/  SEL R0, RZ, 0x1, P1 ;  /* 0x00000001ff007807 */ /* 0x000fe40000800000 */
[----:B------:R-:W-:Y:S02]  /*5150*/  SEL R8, R8, RZ, P1 ;  /* 0x000000ff08087207 */ /* 0x000fe40000800000 */
[----:B------:R-:W-:-:S03]  /*5160*/  LOP3.LUT R9, R3, R0, RZ, 0x3c, !PT ;  /* 0x0000000003097212 */ /* 0x000fc600078e3cff */
[----:B------:R-:W-:Y:S01]  /*5170*/  IMAD R6, R8, 0x8, R5 ;  /* 0x0000000808067824 */ /* 0x000fe200078e0205 */
[----:B------:R-:W-:Y:S01]  /*5180*/  SHF.L.U32 R3, R9, 0x1f, RZ ;  /* 0x0000001f09037819 */ /* 0x000fe200000006ff */
[----:B0-----:R-:W-:Y:S06]  /*5190*/  @!P0 BRA `(.L_x_124) ;  /* 0x0000000400348947 */ /* 0x001fec0003800000 */
.L_x_138:
[----:B------:R-:W1:Y:S01]  /*51a0*/  SYNCS.PHASECHK.TRANS64.TRYWAIT P0, [R6+URZ], R3 ;  /* 0x00000003060075a7 */ /* 0x000e62000800017f */
[----:B------:R-:W-:-:S05]  /*51b0*/  VIADD R0, R8, 0x1 ;  /* 0x0000000108007836 */ /* 0x000fca0000000000 */
[----:B------:R-:W-:-:S04]  /*51c0*/  ISETP.NE.AND P1, PT, R0, 0x5, PT ;  /* 0x000000050000780c */ /* 0x000fc80003f25270 */
[----:B0-----:R-:W-:Y:S02]  /*51d0*/  SEL R2, RZ, 0x1, P1 ;  /* 0x00000001ff027807 */ /* 0x001fe40000800000 */
[----:B------:R-:W-:Y:S02]  /*51e0*/  SEL R0, R0, RZ, P1 ;  /* 0x000000ff00007207 */ /* 0x000fe40000800000 */
[----:B------:R-:W-:-:S03]  /*51f0*/  LOP3.LUT R9, R9, R2, RZ, 0x3c, !PT ;  /* 0x0000000209097212 */ /* 0x000fc600078e3cff */
[----:B------:R-:W-:Y:S01]  /*5200*/  IMAD R7, R0, 0x8, R5 ;  /* 0x0000000800077824 */ /* 0x000fe200078e0205 */
[----:B------:R-:W-:Y:S01]  /*5210*/  SHF.L.U32 R4, R9, 0x1f, RZ ;  /* 0x0000001f09047819 */ /* 0x000fe200000006ff */
[----:B-1----:R-:W-:Y:S06]  /*5220*/  @!P0 BRA `(.L_x_125) ;  /* 0x0000000400248947 */ /* 0x002fec0003800000 */
.L_x_139:
[----:B------:R-:W1:Y:S01]  /*5230*/  SYNCS.PHASECHK.TRANS64.TRYWAIT P0, [R7+URZ], R4 ;  /* 0x00000004070075a7 */ /* 0x000e62000800017f */
[----:B------:R-:W-:-:S05]  /*5240*/  VIADD R0, R0, 0x1 ;  /* 0x0000000100007836 */ /* 0x000fca0000000000 */
[----:B------:R-:W-:-:S04]  /*5250*/  ISETP.NE.AND P1, PT, R0, 0x5, PT ;  /* 0x000000050000780c */ /* 0x000fc80003f25270 */
[----:B------:R-:W-:Y:S02]  /*5260*/  SEL R2, RZ, 0x1, P1 ;  /* 0x00000001ff027807 */ /* 0x000fe40000800000 */
[----:B------:R-:W-:Y:S02]  /*5270*/  SEL R0, R0, RZ, P1 ;  /* 0x000000ff00007207 */ /* 0x000fe40000800000 */
[----:B------:R-:W-:-:S03]  /*5280*/  LOP3.LUT R9, R9, R2, RZ, 0x3c, !PT ;  /* 0x0000000209097212 */ /* 0x000fc600078e3cff */
[----:B0-----:R-:W-:Y:S01]  /*5290*/  IMAD R6, R0, 0x8, R5 ;  /* 0x0000000800067824 */ /* 0x001fe200078e0205 */
[----:B------:R-:W-:Y:S01]  /*52a0*/  SHF.L.U32 R3, R9, 0x1f, RZ ;  /* 0x0000001f09037819 */ /* 0x000fe200000006ff */
[----:B-1----:R-:W-:Y:S06]  /*52b0*/  @!P0 BRA `(.L_x_126) ;  /* 0x0000000400148947 */ /* 0x002fec0003800000 */
.L_x_140:
[----:B------:R-:W1:Y:S01]  /*52c0*/  SYNCS.PHASECHK.TRANS64.TRYWAIT P0, [R6+URZ], R3 ;  /* 0x00000003060075a7 */ /* 0x000e62000800017f */
[----:B------:R-:W-:-:S05]  /*52d0*/  VIADD R0, R0, 0x1 ;  /* 0x0000000100007836 */ /* 0x000fca0000000000 */
[----:B------:R-:W-:-:S04]  /*52e0*/  ISETP.NE.AND P1, PT, R0, 0x5, PT ;  /* 0x000000050000780c */ /* 0x000fc80003f25270 */
[----:B------:R-:W-:Y:S02]  /*52f0*/  SEL R2, RZ, 0x1, P1 ;  /* 0x00000001ff027807 */ /* 0x000fe40000800000 */
[----:B------:R-:W-:Y:S02]  /*5300*/  SEL R0, R0, RZ, P1 ;  /* 0x000000ff00007207 */ /* 0x000fe40000800000 */
[----:B------:R-:W-:Y:S01]  /*5310*/  LOP3.LUT R2, R9, R2, RZ, 0x3c, !PT ;  /* 0x0000000209027212 */ /* 0x000fe200078e3cff */
[----:B-1----:R-:W-:Y:S06]  /*5320*/  @!P0 BRA `(.L_x_127) ;  /* 0x00000004000c8947 */ /* 0x002fec0003800000 */
.L_x_141:
[----:B------:R-:W-:Y:S01]  /*5330*/  IMAD R5, R0, 0x8, R5 ;  /* 0x0000000800057824 */ /* 0x000fe200078e0205 */
[----:B------:R-:W-:-:S07]  /*5340*/  SHF.L.U32 R0, R2, 0x1f, RZ ;  /* 0x0000001f02007819 */ /* 0x000fce00000006ff */
.L_x_128:
[----:B---3--:R3:W4:Y:S02]  /*5350*/  SYNCS.PHASECHK.TRANS64.TRYWAIT P0, [R5+URZ], R0 ;  /* 0x00000000050075a7 */ /* 0x008724000800017f */
[----:B----4-:R-:W-:Y:S05]  /*5360*/  @!P0 NANOSLEEP.SYNCS 0x989680 ;  /* 0x009896800000895d */ /* 0x010fea0003900000 */
[----:B------:R-:W4:Y:S02]  /*5370*/  @!P0 SYNCS.PHASECHK.TRANS64 P0, [R5+URZ], R0 ;  /* 0x00000000050085a7 */ /* 0x000f24000800007f */
[----:B----4-:R-:W-:Y:S05]  /*5380*/  @!P0 BRA `(.L_x_128) ;  /* 0xfffffffc00f08947 */ /* 0x010fea000383ffff */
.L_x_122:
[----:B------:R-:W-:Y:S05]  /*5390*/  BSYNC B0 ;  /* 0x0000000000007941 */ /* 0x000fea0003800000 */
.L_x_121:
[----:B------:R-:W-:Y:S05]  /*53a0*/  EXIT ;  /* 0x000000000000794d */ /* 0x000fea0003800000 */
.L_x_19:
[----:B-1----:R-:W-:-:S04]  /*53b0*/  IMAD.U32 R3, RZ, RZ, UR43 ;  /* 0x0000002bff037e24 */ /* 0x002fc8000f8e00ff */
[----:B------:R1:W2:Y:S03]  /*53c0*/  SYNCS.PHASECHK.TRANS64.TRYWAIT P0, [R3+URZ+-0x8], R0 ;  /* 0xfffff800030075a7 */ /* 0x0002a6000800017f */
[----:B--2---:R-:W-:Y:S05]  /*53d0*/  @!P0 NANOSLEEP.SYNCS 0x989680 ;  /* 0x009896800000895d */ /* 0x004fea0003900000 */
[----:B------:R-:W2:Y:S02]  /*53e0*/  @!P0 SYNCS.PHASECHK.TRANS64 P0, [R3+URZ+-0x8], R0 ;  /* 0xfffff800030085a7 */ /* 0x000ea4000800007f */
[----:B--2---:R-:W-:Y:S05]  /*53f0*/  @!P0 BRA `(.L_x_19) ;  /* 0xfffffffc00ec8947 */ /* 0x004fea000383ffff */
[----:B------:R-:W-:Y:S05]  /*5400*/  BRA `(.L_x_129) ;  /* 0xffffffc000d87947 */ /* 0x000fea000383ffff */
.L_x_24:
[----:B--2---:R2:W3:Y:S02]  /*5410*/  SYNCS.PHASECHK.TRANS64.TRYWAIT P1, [R3+URZ], R0 ;  /* 0x00000000030075a7 */ /* 0x0044e4000802017f */
[----:B---3--:R-:W-:Y:S05]  /*5420*/  @!P1 NANOSLEEP.SYNCS 0x989680 ;  /* 0x009896800000995d */ /* 0x008fea0003900000 */
[----:B------:R-:W3:Y:S02]  /*5430*/  @!P1 SYNCS.PHASECHK.TRANS64 P1, [R3+URZ], R0 ;  /* 0x00000000030095a7 */ /* 0x000ee4000802007f */
[----:B---3--:R-:W-:Y:S05]  /*5440*/  @!P1 BRA `(.L_x_24) ;  /* 0xfffffffc00f09947 */ /* 0x008fea000383ffff */
[----:B------:R-:W-:Y:S05]  /*5450*/  BRA `(.L_x_23) ;  /* 0xffffffc400487947 */ /* 0x000fea000383ffff */
.L_x_29:
[----:B--2---:R-:W-:-:S04]  /*5460*/  IMAD.U32 R5, RZ, RZ, UR4 ;  /* 0x00000004ff057e24 */ /* 0x004fc8000f8e00ff */
[----:B------:R2:W3:Y:S03]  /*5470*/  SYNCS.PHASECHK.TRANS64.TRYWAIT P1, [R5+URZ], R4 ;  /* 0x00000004050075a7 */ /* 0x0004e6000802017f */
[----:B---3--:R-:W-:Y:S05]  /*5480*/  @!P1 NANOSLEEP.SYNCS 0x989680 ;  /* 0x009896800000995d */ /* 0x008fea0003900000 */
[----:B------:R-:W3:Y:S02]  /*5490*/  @!P1 SYNCS.PHASECHK.TRANS64 P1, [R5+URZ], R4 ;  /* 0x00000004050095a7 */ /* 0x000ee4000802007f */
[----:B---3--:R-:W-:Y:S05]  /*54a0*/  @!P1 BRA `(.L_x_29) ;  /* 0xfffffffc00ec9947 */ /* 0x008fea000383ffff */
[----:B------:R-:W-:Y:S05]  /*54b0*/  BRA `(.L_x_28) ;  /* 0xffffffc400a47947 */ /* 0x000fea000383ffff */
.L_x_35:
[----:B-1----:R-:W-:-:S04]  /*54c0*/  IMAD.U32 R3, RZ, RZ, UR43 ;  /* 0x0000002bff037e24 */ /* 0x002fc8000f8e00ff */
[----:B------:R1:W2:Y:S03]  /*54d0*/  SYNCS.PHASECHK.TRANS64.TRYWAIT P0, [R3+URZ+0x8], R0 ;  /* 0x00000800030075a7 */ /* 0x0002a6000800017f */
[----:B--2---:R-:W-:Y:S05]  /*54e0*/  @!P0 NANOSLEEP.SYNCS 0x989680 ;  /* 0x009896800000895d */ /* 0x004fea0003900000 */
[----:B------:R-:W2:Y:S02]  /*54f0*/  @!P0 SYNCS.PHASECHK.TRANS64 P0, [R3+URZ+0x8], R0 ;  /* 0x00000800030085a7 */ /* 0x000ea4000800007f */
[----:B--2---:R-:W-:Y:S05]  /*5500*/  @!P0 BRA `(.L_x_35) ;  /* 0xfffffffc00ec8947 */ /* 0x004fea000383ffff */
[----:B------:R-:W-:Y:S05]  /*5510*/  BRA `(.L_x_130) ;  /* 0xffffffc800907947 */ /* 0x000fea000383ffff */
.L_x_108:
[----:B------:R-:W-:Y:S01]  /*5520*/  BSSY B1, `(.L_x_131) ;  /* 0x0000006000017945 */ /* 0x000fe20003800000 */
[----:B------:R-:W-:-:S07]  /*5530*/  IMAD.MOV.U32 R15, RZ, RZ, -0x1 ;  /* 0xffffffffff0f7424 */ /* 0x000fce00078e00ff */
[----:B--2--5:R-:W-:Y:S05]  /*5540*/  WARPSYNC.COLLECTIVE R15, `(.L_x_132) ;  /* 0x000000000f0c7348 */ /* 0x024fea0003c00000 */
[----:B------:R-:W-:Y:S02]  /*5550*/  ELECT P6, UR62, PT ;  /* 0x00000000003e782f */ /* 0x000fe400038c0000 */
[----:B------:R-:W-:Y:S01]  /*5560*/  MOV R14, UR62 ;  /* 0x0000003e000e7c02 */ /* 0x000fe20008000f00 */
[----:B--2--5:R-:W-:Y:S10]  /*5570*/  ENDCOLLECTIVE ;  /* 0x000000000000791b */ /* 0x024ff40003800000 */
.L_x_132:
[----:B------:R-:W-:Y:S05]  /*5580*/  BSYNC B1 ;  /* 0x0000000000017941 */ /* 0x000fea0003800000 */
.L_x_131:
[----:B------:R-:W-:Y:S05]  /*5590*/  BRA `(.L_x_133) ;  /* 0xffffffec00d47947 */ /* 0x000fea000383ffff */
.L_x_111:
[----:B0-----:R0:W1:Y:S02]  /*55a0*/  SYNCS.PHASECHK.TRANS64.TRYWAIT P1, [R15+URZ+0x28], R6 ;  /* 0x000028060f0075a7 */ /* 0x001064000802017f */
[----:B-1----:R-:W-:Y:S05]  /*55b0*/  @!P1 NANOSLEEP.SYNCS 0x989680 ;  /* 0x009896800000995d */ /* 0x002fea0003900000 */
[----:B------:R-:W1:Y:S02]  /*55c0*/  @!P1 SYNCS.PHASECHK.TRANS64 P1, [R15+URZ+0x28], R6 ;  /* 0x000028060f0095a7 */ /* 0x000e64000802007f */
[----:B-1----:R-:W-:Y:S05]  /*55d0*/  @!P1 BRA `(.L_x_111) ;  /* 0xfffffffc00f09947 */ /* 0x002fea000383ffff */
[----:B------:R-:W-:Y:S05]  /*55e0*/  BRA `(.L_x_134) ;  /* 0xfffffff000107947 */ /* 0x000fea000383ffff */
.L_x_120:
[----:B------:R-:W-:Y:S01]  /*55f0*/  BSSY B0, `(.L_x_135) ;  /* 0x0000006000007945 */ /* 0x000fe20003800000 */
[----:B------:R-:W-:-:S07]  /*5600*/  IMAD.MOV.U32 R15, RZ, RZ, -0x1 ;  /* 0xffffffffff0f7424 */ /* 0x000fce00078e00ff */
[----:B--2--5:R-:W-:Y:S05]  /*5610*/  WARPSYNC.COLLECTIVE R15, `(.L_x_136) ;  /* 0x000000000f0c7348 */ /* 0x024fea0003c00000 */
[----:B------:R-:W-:Y:S02]  /*5620*/  ELECT P6, UR62, PT ;  /* 0x00000000003e782f */ /* 0x000fe400038c0000 */
[----:B------:R-:W-:Y:S01]  /*5630*/  MOV R14, UR62 ;  /* 0x0000003e000e7c02 */ /* 0x000fe20008000f00 */
[----:B--2--5:R-:W-:Y:S10]  /*5640*/  ENDCOLLECTIVE ;  /* 0x000000000000791b */ /* 0x024ff40003800000 */
.L_x_136:
[----:B------:R-:W-:Y:S05]  /*5650*/  BSYNC B0 ;  /* 0x0000000000007941 */ /* 0x000fea0003800000 */
.L_x_135:
[----:B------:R-:W-:Y:S05]  /*5660*/  BRA `(.L_x_137) ;  /* 0xfffffff800787947 */ /* 0x000fea000383ffff */
.L_x_124:
[----:B0-----:R0:W1:Y:S02]  /*5670*/  SYNCS.PHASECHK.TRANS64.TRYWAIT P0, [R7+URZ], R2 ;  /* 0x00000002070075a7 */ /* 0x001064000800017f */
[----:B-1----:R-:W-:Y:S05]  /*5680*/  @!P0 NANOSLEEP.SYNCS 0x989680 ;  /* 0x009896800000895d */ /* 0x002fea0003900000 */
[----:B------:R-:W1:Y:S02]  /*5690*/  @!P0 SYNCS.PHASECHK.TRANS64 P0, [R7+URZ], R2 ;  /* 0x00000002070085a7 */ /* 0x000e64000800007f */
[----:B-1----:R-:W-:Y:S05]  /*56a0*/  @!P0 BRA `(.L_x_124) ;  /* 0xfffffffc00f08947 */ /* 0x002fea000383ffff */
[----:B------:R-:W-:Y:S05]  /*56b0*/  BRA `(.L_x_138) ;  /* 0xfffffff800b87947 */ /* 0x000fea000383ffff */
.L_x_125:
[----:B0-----:R0:W1:Y:S02]  /*56c0*/  SYNCS.PHASECHK.TRANS64.TRYWAIT P0, [R6+URZ], R3 ;  /* 0x00000003060075a7 */ /* 0x001064000800017f */
[----:B-1----:R-:W-:Y:S05]  /*56d0*/  @!P0 NANOSLEEP.SYNCS 0x989680 ;  /* 0x009896800000895d */ /* 0x002fea0003900000 */
[----:B------:R-:W1:Y:S02]  /*56e0*/  @!P0 SYNCS.PHASECHK.TRANS64 P0, [R6+URZ], R3 ;  /* 0x00000003060085a7 */ /* 0x000e64000800007f */
[----:B-1----:R-:W-:Y:S05]  /*56f0*/  @!P0 BRA `(.L_x_125) ;  /* 0xfffffffc00f08947 */ /* 0x002fea000383ffff */
[----:B------:R-:W-:Y:S05]  /*5700*/  BRA `(.L_x_139) ;  /* 0xfffffff800c87947 */ /* 0x000fea000383ffff */
.L_x_126:
[----:B0-----:R0:W1:Y:S02]  /*5710*/  SYNCS.PHASECHK.TRANS64.TRYWAIT P0, [R7+URZ], R4 ;  /* 0x00000004070075a7 */ /* 0x001064000800017f */
[----:B-1----:R-:W-:Y:S05]  /*5720*/  @!P0 NANOSLEEP.SYNCS 0x989680 ;  /* 0x009896800000895d */ /* 0x002fea0003900000 */
[----:B------:R-:W1:Y:S02]  /*5730*/  @!P0 SYNCS.PHASECHK.TRANS64 P0, [R7+URZ], R4 ;  /* 0x00000004070085a7 */ /* 0x000e64000800007f */
[----:B-1----:R-:W-:Y:S05]  /*5740*/  @!P0 BRA `(.L_x_126) ;  /* 0xfffffffc00f08947 */ /* 0x002fea000383ffff */
[----:B------:R-:W-:Y:S05]  /*5750*/  BRA `(.L_x_140) ;  /* 0xfffffff800d87947 */ /* 0x000fea000383ffff */
.L_x_127:
[----:B-1----:R1:W3:Y:S02]  /*5760*/  SYNCS.PHASECHK.TRANS64.TRYWAIT P0, [R6+URZ], R3 ;  /* 0x00000003060075a7 */ /* 0x0022e4000800017f */
[----:B---3--:R-:W-:Y:S05]  /*5770*/  @!P0 NANOSLEEP.SYNCS 0x989680 ;  /* 0x009896800000895d */ /* 0x008fea0003900000 */
[----:B------:R-:W3:Y:S02]  /*5780*/  @!P0 SYNCS.PHASECHK.TRANS64 P0, [R6+URZ], R3 ;  /* 0x00000003060085a7 */ /* 0x000ee4000800007f */
[----:B---3--:R-:W-:Y:S05]  /*5790*/  @!P0 BRA `(.L_x_127) ;  /* 0xfffffffc00f08947 */ /* 0x008fea000383ffff */
[----:B------:R-:W-:Y:S05]  /*57a0*/  BRA `(.L_x_141) ;  /* 0xfffffff800e07947 */ /* 0x000fea000383ffff */
.L_x_142:
[----:B------:R-:W-:-:S00]  /*57b0*/  BRA `(.L_x_142) ;  /* 0xfffffffc00fc7947 */ /* 0x000fc0000383ffff */
[----:B------:R-:W-:-:S00]  /*57c0*/  NOP ;  /* 0x0000000000007918 */ /* 0x000fc00000000000 */
        /* <DEDUP_REMOVED lines=11> */
.L_x_143:


//--------------------- .nv.global.init           --------------------------
	.section	.nv.global.init,"aw",@progbits
.nv.global.init:
	.type		$str$22,@object
	.size		$str$22,($str$23 - $str$22)
$str$22:
        /*0000*/ 	.byte	0x6b, 0x5f, 0x74, 0x69, 0x6c, 0x65, 0x5f, 0x63, 0x6f, 0x75, 0x6e, 0x74, 0x20, 0x3e, 0x3d, 0x20
        /*0010*/ 	.byte	0x31, 0x00
	.type		$str$23,@object
	.size		$str$23,(__unnamed_1 - $str$23)
$str$23:
        /*0012*/ 	.byte	0x2f, 0x74, 0x6d, 0x70, 0x2f, 0x63, 0x75, 0x74, 0x6c, 0x61, 0x73, 0x73, 0x5f, 0x73, 0x77, 0x65
        /*0022*/ 	.byte	0x65, 0x70, 0x5f, 0x73, 0x72, 0x63, 0x2f, 0x69, 0x6e, 0x63, 0x6c, 0x75, 0x64, 0x65, 0x2f, 0x63
        /*0032*/ 	.byte	0x75, 0x74, 0x6c, 0x61, 0x73, 0x73, 0x2f, 0x67, 0x65, 0x6d, 0x6d, 0x2f, 0x63, 0x6f, 0x6c, 0x6c
        /*0042*/ 	.byte	0x65, 0x63, 0x74, 0x69, 0x76, 0x65, 0x2f, 0x73, 0x6d, 0x39, 0x30, 0x5f, 0x6d, 0x6d, 0x61, 0x5f
        /*0052*/ 	.byte	0x74, 0x6d, 0x61, 0x5f, 0x67, 0x6d, 0x6d, 0x61, 0x5f, 0x73, 0x73, 0x5f, 0x77, 0x61, 0x72, 0x70
        /*0062*/ 	.byte	0x73, 0x70, 0x65, 0x63, 0x69, 0x61, 0x6c, 0x69, 0x7a, 0x65, 0x64, 0x2e, 0x68, 0x70, 0x70, 0x00
	.type		__unnamed_1,@object
	.size		__unnamed_1,(.L_0 - __unnamed_1)
__unnamed_1:
        /*0072*/ 	.byte	0x76, 0x6f, 0x69, 0x64, 0x20, 0x63, 0x75, 0x74, 0x6c, 0x61, 0x73, 0x73, 0x3a, 0x3a, 0x67, 0x65
        /* <DEDUP_REMOVED lines=172> */
        /*0b42*/ 	.byte	0x5d, 0x00
.L_0:


//--------------------- .nv.shared._ZN7cutlass13device_kernelINS_4gemm6kernel13GemmUniversalIN4cute5tupleIJiiiiEEENS1_10collective13CollectiveMmaINS1_34MainloopSm90TmaGmmaWarpSpecializedILi5ENS5_IJNS4_1CILi1EEENSA_ILi2EEESB_EEENS1_32KernelTmaWarpSpecializedPingpongEEENS5_IJNSA_ILi64EEESG_NSA_ILi32EEEEEEaNS5_IJlSB_lEEEaSJ_NS4_8TiledMMAINS4_8MMA_AtomIJNS4_4SM904GMMA26MMA_64x64x32_S32S8S8_SS_TNEEEENS4_6LayoutINS5_IJSB_SB_SB_EEENS5_IJNSA_ILi0EEESS_SS_EEEEENS5_IJNS4_10UnderscoreESV_SV_EEEEENS4_23SM90_TMA_LOAD_MULTICASTENS4_14ComposedLayoutINS4_7SwizzleILi1ELi4ELi3EEENS4_18smem_ptr_flag_bitsILi8EEENSQ_INS5_IJNSA_ILi8EEESH_EEENS5_IJSH_SB_EEEEEEEvNS4_8identityENS4_13SM90_TMA_LOADES18_vS19_EENS_8epilogue10collective6detail29Sm90TmaWarpSpecializedAdapterINS1D_15DefaultEpilogueIaSJ_SJ_NS1C_6thread17LinearCombinationIaLi1EiiLNS1H_9ScaleType4KindE0ELNS_15FloatRoundStyleE2EaEENS1_15EpilogueDefaultEEEEEvvEEEEvNT_6ParamsE --------------------------
	.section	.nv.shared._ZN7cutlass13device_kernelINS_4gemm6kernel13GemmUniversalIN4cute5tupleIJiiiiEEENS1_10collective13CollectiveMmaINS1_34MainloopSm90TmaGmmaWarpSpecializedILi5ENS5_IJNS4_1CILi1EEENSA_ILi2EEESB_EEENS1_32KernelTmaWarpSpecializedPingpongEEENS5_IJNSA_ILi64EEESG_NSA_ILi32EEEEEEaNS5_IJlSB_lEEEaSJ_NS4_8TiledMMAINS4_8MMA_AtomIJNS4_4SM904GMMA26MMA_64x64x32_S32S8S8_SS_TNEEEENS4_6LayoutINS5_IJSB_SB_SB_EEENS5_IJNSA_ILi0EEESS_SS_EEEEENS5_IJNS4_10UnderscoreESV_SV_EEEEENS4_23SM90_TMA_LOAD_MULTICASTENS4_14ComposedLayoutINS4_7SwizzleILi1ELi4ELi3EEENS4_18smem_ptr_flag_bitsILi8EEENSQ_INS5_IJNSA_ILi8EEESH_EEENS5_IJSH_SB_EEEEEEEvNS4_8identityENS4_13SM90_TMA_LOADES18_vS19_EENS_8epilogue10collective6detail29Sm90TmaWarpSpecializedAdapterINS1D_15DefaultEpilogueIaSJ_SJ_NS1C_6thread17LinearCombinationIaLi1EiiLNS1H_9ScaleType4KindE0ELNS_15FloatRoundStyleE2EaEENS1_15EpilogueDefaultEEEEEvvEEEEvNT_6ParamsE,"aw",@nobits
	.sectionflags	@""
	.align	16
	.zero		1024


//--------------------- .nv.shared.reserved.0     --------------------------
	.section	.nv.shared.reserved.0,"aw",@nobits
	.weak		__nv_reservedSMEM_offset_0_alias
	.size		__nv_reservedSMEM_offset_0_alias, 0, 0
	.other		__nv_reservedSMEM_offset_0_alias,@"STO_CUDA_RESERVED_SHARED STV_DEFAULT"
__nv_reservedSMEM_offset_0_alias:
	.zero		0


//--------------------- .nv.global                --------------------------
	.section	.nv.global,"aw",@nobits
.nv.global:
	.type		_ZN39_INTERNAL_1e80cb3d_4_k_cu_686c89f0_46364cute1_E,@object
	.size		_ZN39_INTERNAL_1e80cb3d_4_k_cu_686c89f0_46364cute1_E,(_ZN39_INTERNAL_1e80cb3d_4_k_cu_686c89f0_46364cuda3std3__45__cpo6cbeginE - _ZN39_INTERNAL_1e80cb3d_4_k_cu_686c89f0_46364cute1_E)
_ZN39_INTERNAL_1e80cb3d_4_k_cu_686c89f0_46364cute1_E:
	.zero		1
	.type		_ZN39_INTERNAL_1e80cb3d_4_k_cu_686c89f0_46364cuda3std3__45__cpo6cbeginE,@object
	.size		_ZN39_INTERNAL_1e80cb3d_4_k_cu_686c89f0_46364cuda3std3__45__cpo6cbeginE,(_ZN39_INTERNAL_1e80cb3d_4_k_cu_686c89f0_46364cuda3std3__48in_placeE - _ZN39_INTERNAL_1e80cb3d_4_k_cu_686c89f0_46364cuda3std3__45__cpo6cbeginE)
_ZN39_INTERNAL_1e80cb3d_4_k_cu_686c89f0_46364cuda3std3__45__cpo6cbeginE:
	.zero		1
	.type		_ZN39_INTERNAL_1e80cb3d_4_k_cu_686c89f0_46364cuda3std3__48in_placeE,@object
	.size		_ZN39_INTERNAL_1e80cb3d_4_k_cu_686c89f0_46364cuda3std3__48in_placeE,(_ZN39_INTERNAL_1e80cb3d_4_k_cu_686c89f0_46364cuda3std6ranges3__45__cpo9iter_moveE - _ZN39_INTERNAL_1e80cb3d_4_k_cu_686c89f0_46364cuda3std3__48in_placeE)
_ZN39_INTERNAL_1e80cb3d_4_k_cu_686c89f0_46364cuda3std3__48in_placeE:
	.zero		1
	.type		_ZN39_INTERNAL_1e80cb3d_4_k_cu_686c89f0_46364cuda3std6ranges3__45__cpo9iter_moveE,@object
	.size		_ZN39_INTERNAL_1e80cb3d_4_k_cu_686c89f0_46364cuda3std6ranges3__45__cpo9iter_moveE,(_ZN39_INTERNAL_1e80cb3d_4_k_cu_686c89f0_46364cuda3std3__45__cpo5beginE - _ZN39_INTERNAL_1e80cb3d_4_k_cu_686c89f0_46364cuda3std6ranges3__45__cpo9iter_moveE)
_ZN39_INTERNAL_1e80cb3d_4_k_cu_686c89f0_46364cuda3std6ranges3__45__cpo9iter_moveE:
	.zero		1
	.type		_ZN39_INTERNAL_1e80cb3d_4_k_cu_686c89f0_46364cuda3std3__45__cpo5beginE,@object
	.size		_ZN39_INTERNAL_1e80cb3d_4_k_cu_686c89f0_46364cuda3std3__45__cpo5beginE,(_ZN39_INTERNAL_1e80cb3d_4_k_cu_686c89f0_46364cuda3std3__441_GLOBAL__N__1e80cb3d_4_k_cu_686c89f0_46366ignoreE - _ZN39_INTERNAL_1e80cb3d_4_k_cu_686c89f0_46364cuda3std3__45__cpo5beginE)
_ZN39_INTERNAL_1e80cb3d_4_k_cu_686c89f0_46364cuda3std3__45__cpo5beginE:
	.zero		1
	.type		_ZN39_INTERNAL_1e80cb3d_4_k_cu_686c89f0_46364cuda3std3__441_GLOBAL__N__1e80cb3d_4_k_cu_686c89f0_46366ignoreE,@object
	.size		_ZN39_INTERNAL_1e80cb3d_4_k_cu_686c89f0_46364cuda3std3__441_GLOBAL__N__1e80cb3d_4_k_cu_686c89f0_46366ignoreE,(_ZN39_INTERNAL_1e80cb3d_4_k_cu_686c89f0_46364cute7productE - _ZN39_INTERNAL_1e80cb3d_4_k_cu_686c89f0_46364cuda3std3__441_GLOBAL__N__1e80cb3d_4_k_cu_686c89f0_46366ignoreE)
_ZN39_INTERNAL_1e80cb3d_4_k_cu_686c89f0_46364cuda3std3__441_GLOBAL__N__1e80cb3d_4_k_cu_686c89f0_46366ignoreE:
	.zero		1
	.type		_ZN39_INTERNAL_1e80cb3d_4_k_cu_686c89f0_46364cute7productE,@object
	.size		_ZN39_INTERNAL_1e80cb3d_4_k_cu_686c89f0_46364cute7productE,(_ZN39_INTERNAL_1e80cb3d_4_k_cu_686c89f0_46364cuda3std3__45__cpo3endE - _ZN39_INTERNAL_1e80cb3d_4_k_cu_686c89f0_46364cute7productE)
_ZN39_INTERNAL_1e80cb3d_4_k_cu_686c89f0_46364cute7productE:
	.zero		1
	.type		_ZN39_INTERNAL_1e80cb3d_4_k_cu_686c89f0_46364cuda3std3__45__cpo3endE,@object
	.size		_ZN39_INTERNAL_1e80cb3d_4_k_cu_686c89f0_46364cuda3std3__45__cpo3endE,(_ZN39_INTERNAL_1e80cb3d_4_k_cu_686c89f0_46364cuda3std3__419piecewise_constructE - _ZN39_INTERNAL_1e80cb3d_4_k_cu_686c89f0_46364cuda3std3__45__cpo3endE)
_ZN39_INTERNAL_1e80cb3d_4_k_cu_686c89f0_46364cuda3std3__45__cpo3endE:
	.zero		1
	.type		_ZN39_INTERNAL_1e80cb3d_4_k_cu_686c89f0_46364cuda3std3__419piecewise_constructE,@object
	.size		_ZN39_INTERNAL_1e80cb3d_4_k_cu_686c89f0_46364cuda3std3__419piecewise_constructE,(_ZN39_INTERNAL_1e80cb3d_4_k_cu_686c89f0_46364cuda3std3__45__cpo4cendE - _ZN39_INTERNAL_1e80cb3d_4_k_cu_686c89f0_46364cuda3std3__419piecewise_constructE)
_ZN39_INTERNAL_1e80cb3d_4_k_cu_686c89f0_46364cuda3std3__419piecewise_constructE:
	.zero		1
	.type		_ZN39_INTERNAL_1e80cb3d_4_k_cu_686c89f0_46364cuda3std3__45__cpo4cendE,@object
	.size		_ZN39_INTERNAL_1e80cb3d_4_k_cu_686c89f0_46364cuda3std3__45__cpo4cendE,(_ZN39_INTERNAL_1e80cb3d_4_k_cu_686c89f0_46364cuda3std6ranges3__45__cpo4swapE - _ZN39_INTERNAL_1e80cb3d_4_k_cu_686c89f0_46364cuda3std3__45__cpo4cendE)
_ZN39_INTERNAL_1e80cb3d_4_k_cu_686c89f0_46364cuda3std3__45__cpo4cendE:
	.zero		1
	.type		_ZN39_INTERNAL_1e80cb3d_4_k_cu_686c89f0_46364cuda3std6ranges3__45__cpo4swapE,@object
	.size		_ZN39_INTERNAL_1e80cb3d_4_k_cu_686c89f0_46364cuda3std6ranges3__45__cpo4swapE,(.L_8 - _ZN39_INTERNAL_1e80cb3d_4_k_cu_686c89f0_46364cuda3std6ranges3__45__cpo4swapE)
_ZN39_INTERNAL_1e80cb3d_4_k_cu_686c89f0_46364cuda3std6ranges3__45__cpo4swapE:
	.zero		1
.L_8:


//--------------------- .nv.constant0._ZN7cutlass13device_kernelINS_4gemm6kernel13GemmUniversalIN4cute5tupleIJiiiiEEENS1_10collective13CollectiveMmaINS1_34MainloopSm90TmaGmmaWarpSpecializedILi5ENS5_IJNS4_1CILi1EEENSA_ILi2EEESB_EEENS1_32KernelTmaWarpSpecializedPingpongEEENS5_IJNSA_ILi64EEESG_NSA_ILi32EEEEEEaNS5_IJlSB_lEEEaSJ_NS4_8TiledMMAINS4_8MMA_AtomIJNS4_4SM904GMMA26MMA_64x64x32_S32S8S8_SS_TNEEEENS4_6LayoutINS5_IJSB_SB_SB_EEENS5_IJNSA_ILi0EEESS_SS_EEEEENS5_IJNS4_10UnderscoreESV_SV_EEEEENS4_23SM90_TMA_LOAD_MULTICASTENS4_14ComposedLayoutINS4_7SwizzleILi1ELi4ELi3EEENS4_18smem_ptr_flag_bitsILi8EEENSQ_INS5_IJNSA_ILi8EEESH_EEENS5_IJSH_SB_EEEEEEEvNS4_8identityENS4_13SM90_TMA_LOADES18_vS19_EENS_8epilogue10collective6detail29Sm90TmaWarpSpecializedAdapterINS1D_15DefaultEpilogueIaSJ_SJ_NS1C_6thread17LinearCombinationIaLi1EiiLNS1H_9ScaleType4KindE0ELNS_15FloatRoundStyleE2EaEENS1_15EpilogueDefaultEEEEEvvEEEEvNT_6ParamsE --------------------------
	.section	.nv.constant0._ZN7cutlass13device_kernelINS_4gemm6kernel13GemmUniversalIN4cute5tupleIJiiiiEEENS1_10collective13CollectiveMmaINS1_34MainloopSm90TmaGmmaWarpSpecializedILi5ENS5_IJNS4_1CILi1EEENSA_ILi2EEESB_EEENS1_32KernelTmaWarpSpecializedPingpongEEENS5_IJNSA_ILi64EEESG_NSA_ILi32EEEEEEaNS5_IJlSB_lEEEaSJ_NS4_8TiledMMAINS4_8MMA_AtomIJNS4_4SM904GMMA26MMA_64x64x32_S32S8S8_SS_TNEEEENS4_6LayoutINS5_IJSB_SB_SB_EEENS5_IJNSA_ILi0EEESS_SS_EEEEENS5_IJNS4_10UnderscoreESV_SV_EEEEENS4_23SM90_TMA_LOAD_MULTICASTENS4_14ComposedLayoutINS4_7SwizzleILi1ELi4ELi3EEENS4_18smem_ptr_flag_bitsILi8EEENSQ_INS5_IJNSA_ILi8EEESH_EEENS5_IJSH_SB_EEEEEEEvNS4_8identityENS4_13SM90_TMA_LOADES18_vS19_EENS_8epilogue10collective6detail29Sm90TmaWarpSpecializedAdapterINS1D_15DefaultEpilogueIaSJ_SJ_NS1C_6thread17LinearCombinationIaLi1EiiLNS1H_9ScaleType4KindE0ELNS_15FloatRoundStyleE2EaEENS1_15EpilogueDefaultEEEEEvvEEEEvNT_6ParamsE,"a",@progbits
	.sectionflags	@""
	.align	4
.nv.constant0._ZN7cutlass13device_kernelINS_4gemm6kernel13GemmUniversalIN4cute5tupleIJiiiiEEENS1_10collective13CollectiveMmaINS1_34MainloopSm90TmaGmmaWarpSpecializedILi5ENS5_IJNS4_1CILi1EEENSA_ILi2EEESB_EEENS1_32KernelTmaWarpSpecializedPingpongEEENS5_IJNSA_ILi64EEESG_NSA_ILi32EEEEEEaNS5_IJlSB_lEEEaSJ_NS4_8TiledMMAINS4_8MMA_AtomIJNS4_4SM904GMMA26MMA_64x64x32_S32S8S8_SS_TNEEEENS4_6LayoutINS5_IJSB_SB_SB_EEENS5_IJNSA_ILi0EEESS_SS_EEEEENS5_IJNS4_10UnderscoreESV_SV_EEEEENS4_23SM90_TMA_LOAD_MULTICASTENS4_14ComposedLayoutINS4_7SwizzleILi1ELi4ELi3EEENS4_18smem_ptr_flag_bitsILi8EEENSQ_INS5_IJNSA_ILi8EEESH_EEENS5_IJSH_SB_EEEEEEEvNS4_8identityENS4_13SM90_TMA_LOADES18_vS19_EENS_8epilogue10collective6detail29Sm90TmaWarpSpecializedAdapterINS1D_15DefaultEpilogueIaSJ_SJ_NS1C_6thread17LinearCombinationIaLi1EiiLNS1H_9ScaleType4KindE0ELNS_15FloatRoundStyleE2EaEENS1_15EpilogueDefaultEEEEEvvEEEEvNT_6ParamsE:
	.zero		1664


//--------------------- SYMBOLS --------------------------

	.type		.nv.reservedSmem.offset0,@object
	.size		.nv.reservedSmem.offset0,0x4
	.type		__assertfail,@function
